def matmul_kernel(
    a_ptr,
    b_ptr,
    c_ptr,
    M,
    N,
    K,
    stride_am,
    stride_ak,
    stride_bk,
    stride_bn,
    stride_cm,
    stride_cn,
    BLOCK_M: tl.constexpr,
    BLOCK_N: tl.constexpr,
    BLOCK_K: tl.constexpr,
    GROUP_M: tl.constexpr,
):
    pid = tl.program_id(axis=0)
    num_pid_m = tl.cdiv(M, BLOCK_M)
    num_pid_n = tl.cdiv(N, BLOCK_N)
    num_pid_in_group = GROUP_M * num_pid_n
    group_id = pid // num_pid_in_group
    first_pid_m = group_id * GROUP_M
    group_size_m = min(num_pid_m - first_pid_m, GROUP_M)
    pid_m = first_pid_m + ((pid % num_pid_in_group) % group_size_m)
    pid_n = (pid % num_pid_in_group) // group_size_m

    offs_am = (pid_m * BLOCK_M + tl.arange(0, BLOCK_M)) % M
    offs_bn = (pid_n * BLOCK_N + tl.arange(0, BLOCK_N)) % N
    offs_k = tl.arange(0, BLOCK_K)
    a_ptrs = a_ptr + offs_am[:, None] * stride_am + offs_k[None, :] * stride_ak
    b_ptrs = b_ptr + offs_k[:, None] * stride_bk + offs_bn[None, :] * stride_bn

    acc = tl.zeros((BLOCK_M, BLOCK_N), dtype=tl.float32)
    for kk in range(0, tl.cdiv(K, BLOCK_K)):
        a = tl.load(a_ptrs, mask=offs_k[None, :] < K - kk * BLOCK_K, other=0.0)
        b = tl.load(b_ptrs, mask=offs_k[:, None] < K - kk * BLOCK_K, other=0.0)
        acc = tl.dot(a, b, acc)
        a_ptrs += BLOCK_K * stride_ak
        b_ptrs += BLOCK_K * stride_bk

    c = acc.to(c_ptr.dtype.element_ty)
    offs_cm = pid_m * BLOCK_M + tl.arange(0, BLOCK_M)
    offs_cn = pid_n * BLOCK_N + tl.arange(0, BLOCK_N)
    c_ptrs = c_ptr + offs_cm[:, None] * stride_cm + offs_cn[None, :] * stride_cn
    mask = (offs_cm[:, None] < M) & (offs_cn[None, :] < N)
    tl.store(c_ptrs, c, mask=mask)

# config = {"BLOCK_K": 64, "BLOCK_M": 64, "BLOCK_N": 64, "GROUP_M": 4, "arch": "sm_80", "dtype": "bf16", "num_ctas": 1, "num_stages": 3, "num_warps": 4}
# arch = sm_80


// ===== COMPILED SASS (sm_80) =====

	.target	sm_80

	.elftype	@"ET_EXEC"


//--------------------- .note.nv.tkinfo           --------------------------
	.section	.note.nv.tkinfo,"",@"SHT_NOTE"
	.sectionflags	@"SHF_NOTE_NV_TKINFO"
	.tkinfo
        /*0018*/ 	.word	0x00000002
        /*0030*/ 	.string	""
        /*0030*/ 	.string	"ptxas"
        /*0030*/ 	.string	"Cuda compilation tools, release 13.0, V13.0.88"
        /*0030*/ 	.string	"Build cuda_13.0.r13.0/compiler.36424714_0"
        /*0030*/ 	.string	"-v  -suppress-debug-info  -lineinfo  -arch sm_80 "



//--------------------- .note.nv.cuinfo           --------------------------
	.section	.note.nv.cuinfo,"",@"SHT_NOTE"
	.sectionflags	@"SHF_NOTE_NV_CUINFO"
        /*0018*/ 	.short	0x0002
        /*001a*/ 	.short	0x0050
        /*001c*/ 	.short	0x0082
	.zero		2


//--------------------- .nv.info                  --------------------------
	.section	.nv.info,"",@"SHT_CUDA_INFO"
	.align	4


	//----- nvinfo : EIATTR_REGCOUNT
	.align		4
        /*0000*/ 	.byte	0x04, 0x2f
        /*0002*/ 	.short	(.L_1 - .L_0)
	.align		4
.L_0:
        /*0004*/ 	.word	index@(matmul_kernel)
        /*0008*/ 	.word	0x000000ff


	//----- nvinfo : EIATTR_FRAME_SIZE
	.align		4
.L_1:
        /*000c*/ 	.byte	0x04, 0x11
        /*000e*/ 	.short	(.L_3 - .L_2)
	.align		4
.L_2:
        /*0010*/ 	.word	index@(matmul_kernel)
        /*0014*/ 	.word	0x00000000


	//----- nvinfo : EIATTR_MIN_STACK_SIZE
	.align		4
.L_3:
        /*0018*/ 	.byte	0x04, 0x12
        /*001a*/ 	.short	(.L_5 - .L_4)
	.align		4
.L_4:
        /*001c*/ 	.word	index@(matmul_kernel)
        /*0020*/ 	.word	0x00000000
.L_5:


//--------------------- .nv.info.matmul_kernel    --------------------------
	.section	.nv.info.matmul_kernel,"",@"SHT_CUDA_INFO"
	.sectionflags	@""
	.align	4


	//----- nvinfo : EIATTR_CUDA_API_VERSION
	.align		4
        /*0000*/ 	.byte	0x04, 0x37
        /*0002*/ 	.short	(.L_7 - .L_6)
.L_6:
        /*0004*/ 	.word	0x00000082


	//----- nvinfo : EIATTR_SW2861232_WAR
	.align		4
.L_7:
        /*0008*/ 	.byte	0x01, 0x35
	.zero		2


	//----- nvinfo : EIATTR_PARAM_CBANK
	.align		4
        /*000c*/ 	.byte	0x04, 0x0a
        /*000e*/ 	.short	(.L_9 - .L_8)
	.align		4
.L_8:
        /*0010*/ 	.word	index@(.nv.constant0.matmul_kernel)
        /*0014*/ 	.short	0x0160
        /*0016*/ 	.short	0x0050


	//----- nvinfo : EIATTR_CBANK_PARAM_SIZE
	.align		4
.L_9:
        /*0018*/ 	.byte	0x03, 0x19
        /*001a*/ 	.short	0x0050


	//----- nvinfo : EIATTR_KPARAM_INFO
	.align		4
        /*001c*/ 	.byte	0x04, 0x17
        /*001e*/ 	.short	(.L_11 - .L_10)
.L_10:
        /*0020*/ 	.word	0x00000000
        /*0024*/ 	.short	0x000d
        /*0026*/ 	.short	0x0048
        /*0028*/ 	.byte	0x00, 0xf4, 0x21, 0x00


	//----- nvinfo : EIATTR_KPARAM_INFO
	.align		4
.L_11:
        /*002c*/ 	.byte	0x04, 0x17
        /*002e*/ 	.short	(.L_13 - .L_12)
.L_12:
        /*0030*/ 	.word	0x00000000
        /*0034*/ 	.short	0x000c
        /*0036*/ 	.short	0x0040
        /*0038*/ 	.byte	0x00, 0xf4, 0x21, 0x00


	//----- nvinfo : EIATTR_KPARAM_INFO
	.align		4
.L_13:
        /*003c*/ 	.byte	0x04, 0x17
        /*003e*/ 	.short	(.L_15 - .L_14)
.L_14:
        /*0040*/ 	.word	0x00000000
        /*0044*/ 	.short	0x000b
        /*0046*/ 	.short	0x0038
        /*0048*/ 	.byte	0x00, 0xf0, 0x11, 0x00


	//----- nvinfo : EIATTR_KPARAM_INFO
	.align		4
.L_15:
        /*004c*/ 	.byte	0x04, 0x17
        /*004e*/ 	.short	(.L_17 - .L_16)
.L_16:
        /*0050*/ 	.word	0x00000000
        /*0054*/ 	.short	0x000a
        /*0056*/ 	.short	0x0034
        /*0058*/ 	.byte	0x00, 0xf0, 0x11, 0x00


	//----- nvinfo : EIATTR_KPARAM_INFO
	.align		4
.L_17:
        /*005c*/ 	.byte	0x04, 0x17
        /*005e*/ 	.short	(.L_19 - .L_18)
.L_18:
        /*0060*/ 	.word	0x00000000
        /*0064*/ 	.short	0x0009
        /*0066*/ 	.short	0x0030
        /*0068*/ 	.byte	0x00, 0xf0, 0x11, 0x00


	//----- nvinfo : EIATTR_KPARAM_INFO
	.align		4
.L_19:
        /*006c*/ 	.byte	0x04, 0x17
        /*006e*/ 	.short	(.L_21 - .L_20)
.L_20:
        /*0070*/ 	.word	0x00000000
        /*0074*/ 	.short	0x0008
        /*0076*/ 	.short	0x002c
        /*0078*/ 	.byte	0x00, 0xf0, 0x11, 0x00


	//----- nvinfo : EIATTR_KPARAM_INFO
	.align		4
.L_21:
        /*007c*/ 	.byte	0x04, 0x17
        /*007e*/ 	.short	(.L_23 - .L_22)
.L_22:
        /*0080*/ 	.word	0x00000000
        /*0084*/ 	.short	0x0007
        /*0086*/ 	.short	0x0028
        /*0088*/ 	.byte	0x00, 0xf0, 0x11, 0x00


	//----- nvinfo : EIATTR_KPARAM_INFO
	.align		4
.L_23:
        /*008c*/ 	.byte	0x04, 0x17
        /*008e*/ 	.short	(.L_25 - .L_24)
.L_24:
        /*0090*/ 	.word	0x00000000
        /*0094*/ 	.short	0x0006
        /*0096*/ 	.short	0x0024
        /*0098*/ 	.byte	0x00, 0xf0, 0x11, 0x00


	//----- nvinfo : EIATTR_KPARAM_INFO
	.align		4
.L_25:
        /*009c*/ 	.byte	0x04, 0x17
        /*009e*/ 	.short	(.L_27 - .L_26)
.L_26:
        /*00a0*/ 	.word	0x00000000
        /*00a4*/ 	.short	0x0005
        /*00a6*/ 	.short	0x0020
        /*00a8*/ 	.byte	0x00, 0xf0, 0x11, 0x00


	//----- nvinfo : EIATTR_KPARAM_INFO
	.align		4
.L_27:
        /*00ac*/ 	.byte	0x04, 0x17
        /*00ae*/ 	.short	(.L_29 - .L_28)
.L_28:
        /*00b0*/ 	.word	0x00000000
        /*00b4*/ 	.short	0x0004
        /*00b6*/ 	.short	0x001c
        /*00b8*/ 	.byte	0x00, 0xf0, 0x11, 0x00


	//----- nvinfo : EIATTR_KPARAM_INFO
	.align		4
.L_29:
        /*00bc*/ 	.byte	0x04, 0x17
        /*00be*/ 	.short	(.L_31 - .L_30)
.L_30:
        /*00c0*/ 	.word	0x00000000
        /*00c4*/ 	.short	0x0003
        /*00c6*/ 	.short	0x0018
        /*00c8*/ 	.byte	0x00, 0xf0, 0x11, 0x00


	//----- nvinfo : EIATTR_KPARAM_INFO
	.align		4
.L_31:
        /*00cc*/ 	.byte	0x04, 0x17
        /*00ce*/ 	.short	(.L_33 - .L_32)
.L_32:
        /*00d0*/ 	.word	0x00000000
        /*00d4*/ 	.short	0x0002
        /*00d6*/ 	.short	0x0010
        /*00d8*/ 	.byte	0x00, 0xf4, 0x21, 0x00


	//----- nvinfo : EIATTR_KPARAM_INFO
	.align		4
.L_33:
        /*00dc*/ 	.byte	0x04, 0x17
        /*00de*/ 	.short	(.L_35 - .L_34)
.L_34:
        /*00e0*/ 	.word	0x00000000
        /*00e4*/ 	.short	0x0001
        /*00e6*/ 	.short	0x0008
        /*00e8*/ 	.byte	0x00, 0xf4, 0x21, 0x00


	//----- nvinfo : EIATTR_KPARAM_INFO
	.align		4
.L_35:
        /*00ec*/ 	.byte	0x04, 0x17
        /*00ee*/ 	.short	(.L_37 - .L_36)
.L_36:
        /*00f0*/ 	.word	0x00000000
        /*00f4*/ 	.short	0x0000
        /*00f6*/ 	.short	0x0000
        /*00f8*/ 	.byte	0x00, 0xf4, 0x21, 0x00


	//----- nvinfo : EIATTR_MAXREG_COUNT
	.align		4
.L_37:
        /*00fc*/ 	.byte	0x03, 0x1b
        /*00fe*/ 	.short	0x00ff


	//----- nvinfo : EIATTR_NUM_BARRIERS
	.align		4
        /*0100*/ 	.byte	0x02, 0x4c
        /*0102*/ 	.byte	0x01
	.zero		1


	//----- nvinfo : EIATTR_MERCURY_ISA_VERSION
	.align		4
        /*0104*/ 	.byte	0x03, 0x5f
        /*0106*/ 	.short	0x0000


	//----- nvinfo : EIATTR_EXIT_INSTR_OFFSETS
	.align		4
        /*0108*/ 	.byte	0x04, 0x1c
        /*010a*/ 	.short	(.L_39 - .L_38)


	//   ....[0]....
.L_38:
        /*010c*/ 	.word	0x000058b0


	//   ....[1]....
        /*0110*/ 	.word	0x000058e0


	//----- nvinfo : EIATTR_REQNTID
	.align		4
.L_39:
        /*0114*/ 	.byte	0x04, 0x10
        /*0116*/ 	.short	(.L_41 - .L_40)
.L_40:
        /*0118*/ 	.word	0x00000080
        /*011c*/ 	.word	0x00000001
        /*0120*/ 	.word	0x00000001
.L_41:


//--------------------- .nv.callgraph             --------------------------
	.section	.nv.callgraph,"",@"SHT_CUDA_CALLGRAPH"
	.align	4
	.sectionentsize	8
	.align		4
        /*0000*/ 	.word	0x00000000
	.align		4
        /*0004*/ 	.word	0xffffffff
	.align		4
        /*0008*/ 	.word	0x00000000
	.align		4
        /*000c*/ 	.word	0xfffffffe
	.align		4
        /*0010*/ 	.word	0x00000000
	.align		4
        /*0014*/ 	.word	0xfffffffd
	.align		4
        /*0018*/ 	.word	0x00000000
	.align		4
        /*001c*/ 	.word	0xfffffffc


//--------------------- .nv.rel.action            --------------------------
	.section	.nv.rel.action,"",@"SHT_CUDA_RELOCINFO"
	.align	8
	.sectionentsize	8
        /*0000*/ 	.byte	0x73, 0x00, 0x00, 0x00, 0x00, 0x00, 0x00, 0x00, 0x00, 0x00, 0x00, 0x11, 0x25, 0x00, 0x05, 0x36


//--------------------- .nv.constant0.matmul_kernel --------------------------
	.section	.nv.constant0.matmul_kernel,"a",@progbits
	.sectionflags	@""
	.align	4
.nv.constant0.matmul_kernel:
	.zero		432


//--------------------- .text.matmul_kernel       --------------------------
	.section	.text.matmul_kernel,"ax",@progbits
	.sectioninfo	@"SHI_REGISTERS=255"
	.align	128
        .global         matmul_kernel
        .type           matmul_kernel,@function
        .size           matmul_kernel,(.L_x_5 - matmul_kernel)
        .other          matmul_kernel,@"STO_CUDA_ENTRY STV_DEFAULT"
matmul_kernel:
.text.matmul_kernel:
[----:B------:R-:W-:Y:S02]  /*0000*/  IMAD.MOV.U32 R1, RZ, RZ, c[0x0][0x28] ;  /* 0x00000a00ff017624 */ /* 0x000fe400078e00ff */
[----:B------:R-:W-:Y:S01]  /*0010*/  IMAD.MOV.U32 R6, RZ, RZ, 0x3f ;  /* 0x0000003fff067424 */ /* 0x000fe200078e00ff */
[----:B------:R-:W0:Y:S01]  /*0020*/  S2R R5, SR_CTAID.X ;  /* 0x0000000000057919 */ /* 0x000e220000002500 */
[----:B------:R-:W-:Y:S02]  /*0030*/  ULDC UR4, c[0x0][0x180] ;  /* 0x0000600000047ab9 */ /* 0x000fe40000000800 */
[----:B------:R-:W-:Y:S01]  /*0040*/  ULDC.64 UR6, c[0x0][0x118] ;  /* 0x0000460000067ab9 */ /* 0x000fe20000000a00 */
[----:B------:R-:W-:Y:S01]  /*0050*/  IADD3 R0, R6, c[0x0][0x17c], RZ ;  /* 0x00005f0006007a10 */ /* 0x000fe20007ffe0ff */
[----:B------:R-:W1:Y:S03]  /*0060*/  S2R R18, SR_TID.X ;  /* 0x0000000000127919 */ /* 0x000e660000002100 */
[----:B------:R-:W-:-:S04]  /*0070*/  SHF.R.S32.HI R3, RZ, 0x1f, R0 ;  /* 0x0000001fff037819 */ /* 0x000fc80000011400 */
[----:B------:R-:W-:-:S04]  /*0080*/  LEA.HI R3, R3, R0, RZ, 0x6 ;  /* 0x0000000003037211 */ /* 0x000fc800078f30ff */
[----:B------:R-:W-:-:S05]  /*0090*/  SHF.R.S32.HI R3, RZ, 0x6, R3 ;  /* 0x00000006ff037819 */ /* 0x000fca0000011403 */
[----:B------:R-:W-:Y:S01]  /*00a0*/  IMAD.SHL.U32 R4, R3, 0x4, RZ ;  /* 0x0000000403047824 */ /* 0x000fe200078e00ff */
[----:B0-----:R-:W-:-:S04]  /*00b0*/  IABS R10, R5 ;  /* 0x00000005000a7213 */ /* 0x001fc80000000000 */
[-C--:B------:R-:W-:Y:S02]  /*00c0*/  IABS R7, R4.reuse ;  /* 0x0000000400077213 */ /* 0x080fe40000000000 */
[----:B------:R-:W-:Y:S02]  /*00d0*/  IABS R11, R4 ;  /* 0x00000004000b7213 */ /* 0x000fe40000000000 */
[----:B------:R-:W0:Y:S01]  /*00e0*/  I2F.RP R0, R7 ;  /* 0x0000000700007306 */ /* 0x000e220000209400 */
[C---:B-1----:R-:W-:Y:S02]  /*00f0*/  LOP3.LUT R16, R18.reuse, 0x3f, RZ, 0xc0, !PT ;  /* 0x0000003f12107812 */ /* 0x042fe400078ec0ff */
[----:B------:R-:W-:-:S05]  /*0100*/  LOP3.LUT R20, R18, 0x40, RZ, 0xc0, !PT ;  /* 0x0000004012147812 */ /* 0x000fca00078ec0ff */
[----:B0-----:R-:W0:Y:S02]  /*0110*/  MUFU.RCP R0, R0 ;  /* 0x0000000000007308 */ /* 0x001e240000001000 */
[----:B0-----:R-:W-:Y:S01]  /*0120*/  IADD3 R2, R0, 0xffffffe, RZ ;  /* 0x0ffffffe00027810 */ /* 0x001fe20007ffe0ff */
[----:B------:R-:W-:-:S05]  /*0130*/  IMAD.MOV R0, RZ, RZ, -R11 ;  /* 0x000000ffff007224 */ /* 0x000fca00078e0a0b */
[----:B------:R0:W1:Y:S02]  /*0140*/  F2I.FTZ.U32.TRUNC.NTZ R3, R2 ;  /* 0x0000000200037305 */ /* 0x000064000021f000 */
[----:B0-----:R-:W-:Y:S02]  /*0150*/  IMAD.MOV.U32 R2, RZ, RZ, RZ ;  /* 0x000000ffff027224 */ /* 0x001fe400078e00ff */
[----:B-1----:R-:W-:-:S04]  /*0160*/  IMAD.MOV R8, RZ, RZ, -R3 ;  /* 0x000000ffff087224 */ /* 0x002fc800078e0a03 */
[----:B------:R-:W-:Y:S02]  /*0170*/  IMAD R9, R8, R7, RZ ;  /* 0x0000000708097224 */ /* 0x000fe400078e02ff */
[----:B------:R-:W-:Y:S02]  /*0180*/  IMAD.MOV.U32 R8, RZ, RZ, R10 ;  /* 0x000000ffff087224 */ /* 0x000fe400078e000a */
[----:B------:R-:W-:-:S06]  /*0190*/  IMAD.HI.U32 R3, R3, R9, R2 ;  /* 0x0000000903037227 */ /* 0x000fcc00078e0002 */
[----:B------:R-:W-:-:S04]  /*01a0*/  IMAD.HI.U32 R3, R3, R8, RZ ;  /* 0x0000000803037227 */ /* 0x000fc800078e00ff */
[----:B------:R-:W-:-:S05]  /*01b0*/  IMAD R0, R3, R0, R8 ;  /* 0x0000000003007224 */ /* 0x000fca00078e0208 */
[----:B------:R-:W-:-:S13]  /*01c0*/  ISETP.GT.U32.AND P1, PT, R7, R0, PT ;  /* 0x000000000700720c */ /* 0x000fda0003f24070 */
[----:B------:R-:W-:Y:S01]  /*01d0*/  @!P1 IMAD.IADD R0, R0, 0x1, -R7 ;  /* 0x0000000100009824 */ /* 0x000fe200078e0a07 */
[----:B------:R-:W-:Y:S02]  /*01e0*/  @!P1 IADD3 R3, R3, 0x1, RZ ;  /* 0x0000000103039810 */ /* 0x000fe40007ffe0ff */
[----:B------:R-:W-:Y:S02]  /*01f0*/  ISETP.NE.AND P1, PT, R4, RZ, PT ;  /* 0x000000ff0400720c */ /* 0x000fe40003f25270 */
[----:B------:R-:W-:Y:S02]  /*0200*/  ISETP.GE.U32.AND P0, PT, R0, R7, PT ;  /* 0x000000070000720c */ /* 0x000fe40003f06070 */
[----:B------:R-:W-:-:S04]  /*0210*/  LOP3.LUT R0, R5, R4, RZ, 0x3c, !PT ;  /* 0x0000000405007212 */ /* 0x000fc800078e3cff */
[----:B------:R-:W-:Y:S02]  /*0220*/  ISETP.GE.AND P2, PT, R0, RZ, PT ;  /* 0x000000ff0000720c */ /* 0x000fe40003f46270 */
[----:B------:R-:W-:-:S05]  /*0230*/  IADD3 R0, R6, c[0x0][0x178], RZ ;  /* 0x00005e0006007a10 */ /* 0x000fca0007ffe0ff */
[----:B------:R-:W-:-:S05]  /*0240*/  @P0 IADD3 R3, R3, 0x1, RZ ;  /* 0x0000000103030810 */ /* 0x000fca0007ffe0ff */
[----:B------:R-:W-:Y:S01]  /*0250*/  IMAD.MOV.U32 R2, RZ, RZ, R3 ;  /* 0x000000ffff027224 */ /* 0x000fe200078e0003 */
[----:B------:R-:W-:-:S03]  /*0260*/  SHF.R.S32.HI R3, RZ, 0x1f, R0 ;  /* 0x0000001fff037819 */ /* 0x000fc60000011400 */
[----:B------:R-:W-:Y:S01]  /*0270*/  @!P2 IMAD.MOV R2, RZ, RZ, -R2 ;  /* 0x000000ffff02a224 */ /* 0x000fe200078e0a02 */
[----:B------:R-:W-:Y:S02]  /*0280*/  @!P1 LOP3.LUT R2, RZ, R4, RZ, 0x33, !PT ;  /* 0x00000004ff029212 */ /* 0x000fe400078e33ff */
[----:B------:R-:W-:-:S03]  /*0290*/  LEA.HI R3, R3, R0, RZ, 0x6 ;  /* 0x0000000003037211 */ /* 0x000fc600078f30ff */
[----:B------:R-:W-:Y:S02]  /*02a0*/  IMAD.SHL.U32 R187, R2, 0x4, RZ ;  /* 0x0000000402bb7824 */ /* 0x000fe400078e00ff */
[----:B------:R-:W-:-:S03]  /*02b0*/  IMAD.MOV R2, RZ, RZ, -R2 ;  /* 0x000000ffff027224 */ /* 0x000fc600078e0a02 */
[----:B------:R-:W-:Y:S01]  /*02c0*/  LEA.HI.SX32 R3, R3, -R187, 0x1a ;  /* 0x800000bb03037211 */ /* 0x000fe200078fd2ff */
[----:B------:R-:W-:-:S03]  /*02d0*/  IMAD R4, R4, R2, R5 ;  /* 0x0000000204047224 */ /* 0x000fc600078e0205 */
[----:B------:R-:W-:Y:S02]  /*02e0*/  IMNMX R11, R3, 0x4, PT ;  /* 0x00000004030b7817 */ /* 0x000fe40003800200 */
[----:B------:R-:W-:Y:S02]  /*02f0*/  IABS R9, R4 ;  /* 0x0000000400097213 */ /* 0x000fe40000000000 */
[----:B------:R-:W-:-:S04]  /*0300*/  IABS R7, R11 ;  /* 0x0000000b00077213 */ /* 0x000fc80000000000 */
[----:B------:R-:W0:Y:S08]  /*0310*/  I2F.RP R0, R7 ;  /* 0x0000000700007306 */ /* 0x000e300000209400 */
[----:B0-----:R-:W0:Y:S02]  /*0320*/  MUFU.RCP R0, R0 ;  /* 0x0000000000007308 */ /* 0x001e240000001000 */
[----:B0-----:R-:W-:-:S06]  /*0330*/  IADD3 R3, R0, 0xffffffe, RZ ;  /* 0x0ffffffe00037810 */ /* 0x001fcc0007ffe0ff */
[----:B------:R-:W0:Y:S02]  /*0340*/  F2I.FTZ.U32.TRUNC.NTZ R3, R3 ;  /* 0x0000000300037305 */ /* 0x000e24000021f000 */
[----:B0-----:R-:W-:-:S04]  /*0350*/  IMAD.MOV R6, RZ, RZ, -R3 ;  /* 0x000000ffff067224 */ /* 0x001fc800078e0a03 */
[----:B------:R-:W-:Y:S01]  /*0360*/  IMAD.MOV.U32 R2, RZ, RZ, R6 ;  /* 0x000000ffff027224 */ /* 0x000fe200078e0006 */
[----:B------:R-:W-:-:S03]  /*0370*/  IABS R6, R11 ;  /* 0x0000000b00067213 */ /* 0x000fc60000000000 */
[----:B------:R-:W-:Y:S02]  /*0380*/  IMAD R5, R2, R7, RZ ;  /* 0x0000000702057224 */ /* 0x000fe400078e02ff */
[----:B------:R-:W-:Y:S02]  /*0390*/  IMAD.MOV.U32 R2, RZ, RZ, RZ ;  /* 0x000000ffff027224 */ /* 0x000fe400078e00ff */
[----:B------:R-:W-:Y:S02]  /*03a0*/  IMAD.MOV R0, RZ, RZ, -R6 ;  /* 0x000000ffff007224 */ /* 0x000fe400078e0a06 */
[----:B------:R-:W-:Y:S01]  /*03b0*/  IMAD.HI.U32 R2, R3, R5, R2 ;  /* 0x0000000503027227 */ /* 0x000fe200078e0002 */
[----:B------:R-:W-:-:S05]  /*03c0*/  SHF.R.U32.HI R3, RZ, 0x6, R18 ;  /* 0x00000006ff037819 */ /* 0x000fca0000011612 */
        /* <DEDUP_REMOVED lines=8> */
[----:B------:R-:W-:-:S07]  /*0450*/  ISETP.GE.AND P2, PT, R0, RZ, PT ;  /* 0x000000ff0000720c */ /* 0x000fce0003f46270 */
[----:B------:R-:W-:-:S06]  /*0460*/  @P0 IADD3 R2, R2, 0x1, RZ ;  /* 0x0000000102020810 */ /* 0x000fcc0007ffe0ff */
[----:B------:R-:W-:Y:S01]  /*0470*/  @!P2 IMAD.MOV R2, RZ, RZ, -R2 ;  /* 0x000000ffff02a224 */ /* 0x000fe200078e0a02 */
[----:B------:R-:W-:-:S05]  /*0480*/  @!P1 LOP3.LUT R2, RZ, R11, RZ, 0x33, !PT ;  /* 0x0000000bff029212 */ /* 0x000fca00078e33ff */
[----:B------:R-:W-:-:S04]  /*0490*/  IMAD.MOV R0, RZ, RZ, -R2 ;  /* 0x000000ffff007224 */ /* 0x000fc800078e0a02 */
[----:B------:R-:W-:Y:S02]  /*04a0*/  IMAD R0, R11, R0, R4 ;  /* 0x000000000b007224 */ /* 0x000fe400078e0204 */
[----:B------:R-:W-:Y:S02]  /*04b0*/  IMAD.MOV.U32 R11, RZ, RZ, c[0x0][0x180] ;  /* 0x00006000ff0b7624 */ /* 0x000fe400078e00ff */
[----:B------:R-:W-:Y:S01]  /*04c0*/  IMAD.IADD R187, R187, 0x1, R0 ;  /* 0x00000001bbbb7824 */ /* 0x000fe200078e0200 */
[----:B------:R-:W-:Y:S01]  /*04d0*/  SGXT.U32 R0, R3, 0x1 ;  /* 0x000000010300781a */ /* 0x000fe20000000000 */
[----:B------:R-:W-:Y:S01]  /*04e0*/  IMAD.SHL.U32 R3, R2, 0x40, RZ ;  /* 0x0000004002037824 */ /* 0x000fe200078e00ff */
[----:B------:R-:W-:Y:S01]  /*04f0*/  IADD3 R11, R11, 0x3f, RZ ;  /* 0x0000003f0b0b7810 */ /* 0x000fe20007ffe0ff */
[----:B------:R-:W-:Y:S01]  /*0500*/  IMAD R187, R187, 0x40, R16 ;  /* 0x00000040bbbb7824 */ /* 0x000fe200078e0210 */
[----:B------:R-:W-:Y:S02]  /*0510*/  LOP3.LUT R218, R0, 0x2, RZ, 0xfc, !PT ;  /* 0x0000000200da7812 */ /* 0x000fe400078efcff */
[----:B------:R-:W-:-:S02]  /*0520*/  ISETP.GT.AND P0, PT, R11, 0x3f, PT ;  /* 0x0000003f0b00780c */ /* 0x000fc40003f04270 */
[C---:B------:R-:W-:Y:S02]  /*0530*/  LOP3.LUT R217, R0.reuse, 0x4, RZ, 0xfc, !PT ;  /* 0x0000000400d97812 */ /* 0x040fe400078efcff */
[C---:B------:R-:W-:Y:S02]  /*0540*/  LOP3.LUT R216, R0.reuse, 0x6, RZ, 0xfc, !PT ;  /* 0x0000000600d87812 */ /* 0x040fe400078efcff */
[C---:B------:R-:W-:Y:S02]  /*0550*/  LOP3.LUT R215, R0.reuse, 0x8, RZ, 0xfc, !PT ;  /* 0x0000000800d77812 */ /* 0x040fe400078efcff */
[C---:B------:R-:W-:Y:S02]  /*0560*/  LOP3.LUT R214, R0.reuse, 0xa, RZ, 0xfc, !PT ;  /* 0x0000000a00d67812 */ /* 0x040fe400078efcff */
[C---:B------:R-:W-:Y:S02]  /*0570*/  LOP3.LUT R213, R0.reuse, 0xc, RZ, 0xfc, !PT ;  /* 0x0000000c00d57812 */ /* 0x040fe400078efcff */
[----:B------:R-:W-:-:S02]  /*0580*/  LOP3.LUT R212, R0, 0xe, RZ, 0xfc, !PT ;  /* 0x0000000e00d47812 */ /* 0x000fc400078efcff */
        /* <DEDUP_REMOVED lines=24> */
[C---:B------:R-:W-:Y:S02]  /*0710*/  LOP3.LUT R186, R3.reuse, R0, RZ, 0xfc, !PT ;  /* 0x0000000003ba7212 */ /* 0x040fe400078efcff */
[C-C-:B------:R-:W-:Y:S02]  /*0720*/  LOP3.LUT R185, R3.reuse, 0x2, R0.reuse, 0xfe, !PT ;  /* 0x0000000203b97812 */ /* 0x140fe400078efe00 */
[C-C-:B------:R-:W-:Y:S02]  /*0730*/  LOP3.LUT R184, R3.reuse, 0x4, R0.reuse, 0xfe, !PT ;  /* 0x0000000403b87812 */ /* 0x140fe400078efe00 */
[C-C-:B------:R-:W-:Y:S02]  /*0740*/  LOP3.LUT R183, R3.reuse, 0x6, R0.reuse, 0xfe, !PT ;  /* 0x0000000603b77812 */ /* 0x140fe400078efe00 */
[C-C-:B------:R-:W-:Y:S02]  /*0750*/  LOP3.LUT R182, R3.reuse, 0x8, R0.reuse, 0xfe, !PT ;  /* 0x0000000803b67812 */ /* 0x140fe400078efe00 */
[----:B------:R-:W-:-:S02]  /*0760*/  LOP3.LUT R181, R3, 0xa, R0, 0xfe, !PT ;  /* 0x0000000a03b57812 */ /* 0x000fc400078efe00 */
[C-C-:B------:R-:W-:Y:S02]  /*0770*/  LOP3.LUT R180, R3.reuse, 0xc, R0.reuse, 0xfe, !PT ;  /* 0x0000000c03b47812 */ /* 0x140fe400078efe00 */
        /* <DEDUP_REMOVED lines=24> */
[----:B------:R-:W-:Y:S01]  /*0900*/  LOP3.LUT R156, R3, 0x3e, R0, 0xfe, !PT ;  /* 0x0000003e039c7812 */ /* 0x000fe200078efe00 */
[----:B------:R-:W-:Y:S05]  /*0910*/  @P0 BRA `(.L_x_0) ;  /* 0x000000b000000947 */ /* 0x000fea0003800000 */
[----:B------:R-:W-:Y:S01]  /*0920*/  IMAD.SHL.U32 R154, R18, 0x20, RZ ;  /* 0x00000020129a7824 */ /* 0x000fe200078e00ff */
[----:B------:R-:W-:Y:S01]  /*0930*/  CS2R R112, SRZ ;  /* 0x0000000000707805 */ /* 0x000fe2000001ff00 */
[----:B------:R-:W-:Y:S01]  /*0940*/  CS2R R8, SRZ ;  /* 0x0000000000087805 */ /* 0x000fe2000001ff00 */
[----:B------:R-:W-:Y:S01]  /*0950*/  CS2R R92, SRZ ;  /* 0x00000000005c7805 */ /* 0x000fe2000001ff00 */
[----:B------:R-:W-:Y:S01]  /*0960*/  CS2R R6, SRZ ;  /* 0x0000000000067805 */ /* 0x000fe2000001ff00 */
[----:B------:R-:W-:Y:S01]  /*0970*/  CS2R R114, SRZ ;  /* 0x0000000000727805 */ /* 0x000fe2000001ff00 */
[----:B------:R-:W-:Y:S01]  /*0980*/  CS2R R4, SRZ ;  /* 0x0000000000047805 */ /* 0x000fe2000001ff00 */
[----:B------:R-:W-:Y:S01]  /*0990*/  CS2R R94, SRZ ;  /* 0x00000000005e7805 */ /* 0x000fe2000001ff00 */
[----:B------:R-:W-:Y:S01]  /*09a0*/  CS2R R2, SRZ ;  /* 0x0000000000027805 */ /* 0x000fe2000001ff00 */
[----:B------:R-:W-:Y:S01]  /*09b0*/  LOP3.LUT R220, R154, 0x400, RZ, 0xc0, !PT ;  /* 0x000004009adc7812 */ /* 0x000fe200078ec0ff */
[----:B------:R-:W-:Y:S05]  /*09c0*/  BRA `(.L_x_1) ;  /* 0x0000417000007947 */ /* 0x000fea0003800000 */
.L_x_0:
[----:B------:R-:W-:Y:S01]  /*09d0*/  IABS R4, c[0x0][0x17c] ;  /* 0x00005f0000047a13 */ /* 0x000fe20000000000 */
[----:B------:R-:W-:Y:S01]  /*09e0*/  IMAD.SHL.U32 R154, R18, 0x20, RZ ;  /* 0x00000020129a7824 */ /* 0x000fe200078e00ff */
[----:B------:R-:W-:Y:S01]  /*09f0*/  IABS R5, c[0x0][0x178] ;  /* 0x00005e0000057a13 */ /* 0x000fe20000000000 */
[----:B------:R-:W-:Y:S01]  /*0a00*/  IMAD R252, R0, c[0x0][0x188], RZ ;  /* 0x0000620000fc7a24 */ /* 0x000fe200078e02ff */
[----:B------:R-:W0:Y:S01]  /*0a10*/  I2F.RP R8, R4 ;  /* 0x0000000400087306 */ /* 0x000e220000209400 */
[----:B------:R-:W-:Y:S01]  /*0a20*/  IABS R15, R158 ;  /* 0x0000009e000f7213 */ /* 0x000fe20000000000 */
[----:B------:R-:W-:Y:S01]  /*0a30*/  IMAD R251, R188, c[0x0][0x188], RZ ;  /* 0x00006200bcfb7a24 */ /* 0x000fe200078e02ff */
[----:B------:R-:W-:Y:S01]  /*0a40*/  IABS R21, R161 ;  /* 0x000000a100157213 */ /* 0x000fe20000000000 */
[----:B------:R-:W-:Y:S01]  /*0a50*/  IMAD R250, R189, c[0x0][0x188], RZ ;  /* 0x00006200bdfa7a24 */ /* 0x000fe200078e02ff */
[----:B------:R-:W-:Y:S01]  /*0a60*/  IABS R25, R163 ;  /* 0x000000a300197213 */ /* 0x000fe20000000000 */
[----:B------:R-:W-:Y:S01]  /*0a70*/  IMAD R249, R190, c[0x0][0x188], RZ ;  /* 0x00006200bef97a24 */ /* 0x000fe200078e02ff */
[----:B------:R-:W-:Y:S01]  /*0a80*/  IABS R12, R155 ;  /* 0x0000009b000c7213 */ /* 0x000fe20000000000 */
[----:B------:R-:W1:Y:S01]  /*0a90*/  I2F.RP R9, R5 ;  /* 0x0000000500097306 */ /* 0x000e620000209400 */
[----:B------:R-:W-:Y:S01]  /*0aa0*/  IABS R31, R166 ;  /* 0x000000a6001f7213 */ /* 0x000fe20000000000 */
[----:B------:R-:W-:Y:S01]  /*0ab0*/  IMAD R248, R191, c[0x0][0x188], RZ ;  /* 0x00006200bff87a24 */ /* 0x000fe200078e02ff */
[----:B------:R-:W-:Y:S01]  /*0ac0*/  IABS R14, R157 ;  /* 0x0000009d000e7213 */ /* 0x000fe20000000000 */
[----:B------:R-:W-:Y:S01]  /*0ad0*/  IMAD R247, R192, c[0x0][0x188], RZ ;  /* 0x00006200c0f77a24 */ /* 0x000fe200078e02ff */
[----:B------:R-:W-:Y:S01]  /*0ae0*/  IABS R19, R160 ;  /* 0x000000a000137213 */ /* 0x000fe20000000000 */
[----:B------:R-:W-:Y:S01]  /*0af0*/  IMAD R246, R193, c[0x0][0x188], RZ ;  /* 0x00006200c1f67a24 */ /* 0x000fe200078e02ff */
[----:B------:R-:W-:Y:S01]  /*0b00*/  IABS R35, R168 ;  /* 0x000000a800237213 */ /* 0x000fe20000000000 */
[----:B0-----:R-:W0:Y:S01]  /*0b10*/  MUFU.RCP R8, R8 ;  /* 0x0000000800087308 */ /* 0x001e220000001000 */
[----:B------:R-:W-:Y:S01]  /*0b20*/  IABS R23, R162 ;  /* 0x000000a200177213 */ /* 0x000fe20000000000 */
[----:B------:R-:W-:Y:S01]  /*0b30*/  IMAD R245, R194, c[0x0][0x188], RZ ;  /* 0x00006200c2f57a24 */ /* 0x000fe200078e02ff */
[----:B------:R-:W-:Y:S01]  /*0b40*/  IABS R41, R171 ;  /* 0x000000ab00297213 */ /* 0x000fe20000000000 */
[----:B------:R-:W-:Y:S01]  /*0b50*/  IMAD R244, R195, c[0x0][0x188], RZ ;  /* 0x00006200c3f47a24 */ /* 0x000fe200078e02ff */
[----:B------:R-:W-:Y:S01]  /*0b60*/  IABS R29, R165 ;  /* 0x000000a5001d7213 */ /* 0x000fe20000000000 */
[----:B------:R-:W-:Y:S01]  /*0b70*/  IMAD R243, R196, c[0x0][0x188], RZ ;  /* 0x00006200c4f37a24 */ /* 0x000fe200078e02ff */
[----:B------:R-:W-:Y:S01]  /*0b80*/  IABS R45, R173 ;  /* 0x000000ad002d7213 */ /* 0x000fe20000000000 */
[----:B-1----:R-:W1:Y:S01]  /*0b90*/  MUFU.RCP R9, R9 ;  /* 0x0000000900097308 */ /* 0x002e620000001000 */
[----:B------:R-:W-:Y:S01]  /*0ba0*/  IABS R33, R167 ;  /* 0x000000a700217213 */ /* 0x000fe20000000000 */
[----:B------:R-:W-:Y:S01]  /*0bb0*/  IMAD R242, R197, c[0x0][0x188], RZ ;  /* 0x00006200c5f27a24 */ /* 0x000fe200078e02ff */
[----:B------:R-:W-:Y:S01]  /*0bc0*/  IABS R39, R170 ;  /* 0x000000aa00277213 */ /* 0x000fe20000000000 */
[----:B------:R-:W-:Y:S01]  /*0bd0*/  IMAD R241, R198, c[0x0][0x188], RZ ;  /* 0x00006200c6f17a24 */ /* 0x000fe200078e02ff */
[----:B------:R-:W-:Y:S01]  /*0be0*/  IABS R51, R176 ;  /* 0x000000b000337213 */ /* 0x000fe20000000000 */
[----:B------:R-:W-:Y:S01]  /*0bf0*/  IMAD R240, R199, c[0x0][0x188], RZ ;  /* 0x00006200c7f07a24 */ /* 0x000fe200078e02ff */
[----:B------:R-:W-:Y:S01]  /*0c00*/  IABS R43, R172 ;  /* 0x000000ac002b7213 */ /* 0x000fe20000000000 */
[----:B------:R-:W-:Y:S01]  /*0c10*/  IMAD R239, R200, c[0x0][0x188], RZ ;  /* 0x00006200c8ef7a24 */ /* 0x000fe200078e02ff */
[----:B0-----:R-:W-:Y:S01]  /*0c20*/  IADD3 R2, R8, 0xffffffe, RZ ;  /* 0x0ffffffe08027810 */ /* 0x001fe20007ffe0ff */
[----:B------:R-:W-:Y:S01]  /*0c30*/  IMAD R238, R201, c[0x0][0x188], RZ ;  /* 0x00006200c9ee7a24 */ /* 0x000fe200078e02ff */
[----:B------:R-:W-:Y:S01]  /*0c40*/  IABS R55, R178 ;  /* 0x000000b200377213 */ /* 0x000fe20000000000 */
[----:B------:R-:W-:Y:S01]  /*0c50*/  IMAD R237, R202, c[0x0][0x188], RZ ;  /* 0x00006200caed7a24 */ /* 0x000fe200078e02ff */
[----:B------:R0:W2:Y:S01]  /*0c60*/  F2I.FTZ.U32.TRUNC.NTZ R3, R2 ;  /* 0x0000000200037305 */ /* 0x0000a2000021f000 */
[----:B------:R-:W-:Y:S01]  /*0c70*/  IABS R49, R175 ;  /* 0x000000af00317213 */ /* 0x000fe20000000000 */
[----:B------:R-:W-:Y:S01]  /*0c80*/  IMAD R236, R203, c[0x0][0x188], RZ ;  /* 0x00006200cbec7a24 */ /* 0x000fe200078e02ff */
[----:B-1----:R-:W-:Y:S01]  /*0c90*/  IADD3 R6, R9, 0xffffffe, RZ ;  /* 0x0ffffffe09067810 */ /* 0x002fe20007ffe0ff */
[----:B------:R-:W-:Y:S01]  /*0ca0*/  IMAD R235, R204, c[0x0][0x188], RZ ;  /* 0x00006200cceb7a24 */ /* 0x000fe200078e02ff */
[----:B------:R-:W-:Y:S01]  /*0cb0*/  IABS R9, R156 ;  /* 0x0000009c00097213 */ /* 0x000fe20000000000 */
[----:B------:R-:W-:Y:S01]  /*0cc0*/  IMAD R234, R205, c[0x0][0x188], RZ ;  /* 0x00006200cdea7a24 */ /* 0x000fe200078e02ff */
[----:B------:R-:W-:Y:S01]  /*0cd0*/  IABS R61, R181 ;  /* 0x000000b5003d7213 */ /* 0x000fe20000000000 */
[----:B------:R-:W1:Y:S01]  /*0ce0*/  F2I.FTZ.U32.TRUNC.NTZ R7, R6 ;  /* 0x0000000600077305 */ /* 0x000e62000021f000 */
[----:B0-----:R-:W-:Y:S01]  /*0cf0*/  IMAD.MOV.U32 R2, RZ, RZ, RZ ;  /* 0x000000ffff027224 */ /* 0x001fe200078e00ff */
[----:B------:R-:W-:Y:S01]  /*0d00*/  IABS R53, R177 ;  /* 0x000000b100357213 */ /* 0x000fe20000000000 */
[----:B------:R-:W-:Y:S01]  /*0d10*/  IMAD R233, R206, c[0x0][0x188], RZ ;  /* 0x00006200cee97a24 */ /* 0x000fe200078e02ff */
[----:B------:R-:W-:Y:S01]  /*0d20*/  IABS R71, R186 ;  /* 0x000000ba00477213 */ /* 0x000fe20000000000 */
[----:B------:R-:W-:Y:S01]  /*0d30*/  IMAD R232, R207, c[0x0][0x188], RZ ;  /* 0x00006200cfe87a24 */ /* 0x000fe200078e02ff */
[----:B------:R-:W-:Y:S01]  /*0d40*/  IABS R17, R159 ;  /* 0x0000009f00117213 */ /* 0x000fe20000000000 */
[----:B------:R-:W-:Y:S01]  /*0d50*/  IMAD R231, R208, c[0x0][0x188], RZ ;  /* 0x00006200d0e77a24 */ /* 0x000fe200078e02ff */
[----:B------:R-:W-:Y:S01]  /*0d60*/  IABS R27, R164 ;  /* 0x000000a4001b7213 */ /* 0x000fe20000000000 */
[----:B--2---:R-:W-:Y:S01]  /*0d70*/  IMAD.MOV R13, RZ, RZ, -R3 ;  /* 0x000000ffff0d7224 */ /* 0x004fe200078e0a03 */
[----:B------:R-:W-:Y:S01]  /*0d80*/  IABS R37, R169 ;  /* 0x000000a900257213 */ /* 0x000fe20000000000 */
[----:B------:R-:W-:Y:S01]  /*0d90*/  IMAD R230, R209, c[0x0][0x188], RZ ;  /* 0x00006200d1e67a24 */ /* 0x000fe200078e02ff */
[----:B------:R-:W-:Y:S01]  /*0da0*/  IABS R47, R174 ;  /* 0x000000ae002f7213 */ /* 0x000fe20000000000 */
[----:B------:R-:W-:Y:S01]  /*0db0*/  IMAD R13, R13, R4, RZ ;  /* 0x000000040d0d7224 */ /* 0x000fe200078e02ff */
[----:B------:R-:W-:Y:S01]  /*0dc0*/  IABS R59, R180 ;  /* 0x000000b4003b7213 */ /* 0x000fe20000000000 */
[----:B------:R-:W-:Y:S01]  /*0dd0*/  IMAD R229, R210, c[0x0][0x188], RZ ;  /* 0x00006200d2e57a24 */ /* 0x000fe200078e02ff */
[----:B------:R-:W-:Y:S01]  /*0de0*/  IABS R65, R183 ;  /* 0x000000b700417213 */ /* 0x000fe20000000000 */
[----:B-1----:R-:W-:Y:S01]  /*0df0*/  IMAD.MOV R6, RZ, RZ, -R7 ;  /* 0x000000ffff067224 */ /* 0x002fe200078e0a07 */
[----:B------:R-:W-:Y:S01]  /*0e00*/  IABS R57, R179 ;  /* 0x000000b300397213 */ /* 0x000fe20000000000 */
[----:B------:R-:W-:Y:S01]  /*0e10*/  IMAD.HI.U32 R3, R3, R13, R2 ;  /* 0x0000000d03037227 */ /* 0x000fe200078e0002 */
[----:B------:R-:W-:Y:S01]  /*0e20*/  SHF.R.S32.HI R2, RZ, 0x1f, R11 ;  /* 0x0000001fff027819 */ /* 0x000fe2000001140b */
[----:B------:R-:W-:Y:S01]  /*0e30*/  CS2R R112, SRZ ;  /* 0x0000000000707805 */ /* 0x000fe2000001ff00 */
[----:B------:R-:W-:Y:S01]  /*0e40*/  IABS R63, R182 ;  /* 0x000000b6003f7213 */ /* 0x000fe20000000000 */
[----:B------:R-:W-:Y:S01]  /*0e50*/  IMAD R13, R6, R5, RZ ;  /* 0x00000005060d7224 */ /* 0x000fe200078e02ff */
[----:B------:R-:W-:Y:S01]  /*0e60*/  LEA.HI R11, R2, R11, RZ, 0x6 ;  /* 0x0000000b020b7211 */ /* 0x000fe200078f30ff */
[----:B------:R-:W-:Y:S01]  /*0e70*/  IMAD.MOV.U32 R6, RZ, RZ, RZ ;  /* 0x000000ffff067224 */ /* 0x000fe200078e00ff */
[----:B------:R-:W-:Y:S01]  /*0e80*/  IABS R67, R184 ;  /* 0x000000b800437213 */ /* 0x000fe20000000000 */
[----:B------:R-:W-:Y:S01]  /*0e90*/  IMAD.HI.U32 R8, R3, R9, RZ ;  /* 0x0000000903087227 */ /* 0x000fe200078e00ff */
[----:B------:R-:W-:Y:S01]  /*0ea0*/  IABS R69, R185 ;  /* 0x000000b900457213 */ /* 0x000fe20000000000 */
[----:B------:R-:W-:Y:S01]  /*0eb0*/  CS2R R114, SRZ ;  /* 0x0000000000727805 */ /* 0x000fe2000001ff00 */
[----:B------:R-:W-:Y:S01]  /*0ec0*/  CS2R R116, SRZ ;  /* 0x0000000000747805 */ /* 0x000fe2000001ff00 */
[----:B------:R-:W-:Y:S01]  /*0ed0*/  IMAD.HI.U32 R10, R7, R13, R6 ;  /* 0x0000000d070a7227 */ /* 0x000fe200078e0006 */
[----:B------:R-:W-:Y:S01]  /*0ee0*/  CS2R R118, SRZ ;  /* 0x0000000000767805 */ /* 0x000fe2000001ff00 */
[----:B------:R-:W-:Y:S01]  /*0ef0*/  CS2R R120, SRZ ;  /* 0x0000000000787805 */ /* 0x000fe2000001ff00 */
[----:B------:R-:W-:Y:S01]  /*0f00*/  CS2R R122, SRZ ;  /* 0x00000000007a7805 */ /* 0x000fe2000001ff00 */
[C---:B------:R-:W-:Y:S01]  /*0f10*/  IMAD.HI.U32 R6, R3.reuse, R15, RZ ;  /* 0x0000000f03067227 */ /* 0x040fe200078e00ff */
[----:B------:R-:W-:Y:S01]  /*0f20*/  CS2R R128, SRZ ;  /* 0x0000000000807805 */ /* 0x000fe2000001ff00 */
[----:B------:R-:W-:Y:S01]  /*0f30*/  CS2R R130, SRZ ;  /* 0x0000000000827805 */ /* 0x000fe2000001ff00 */
[----:B------:R-:W-:Y:S01]  /*0f40*/  CS2R R92, SRZ ;  /* 0x00000000005c7805 */ /* 0x000fe2000001ff00 */
[----:B------:R-:W-:Y:S01]  /*0f50*/  IMAD.MOV R6, RZ, RZ, -R6 ;  /* 0x000000ffff067224 */ /* 0x000fe200078e0a06 */
[----:B------:R-:W-:Y:S01]  /*0f60*/  CS2R R94, SRZ ;  /* 0x00000000005e7805 */ /* 0x000fe2000001ff00 */
[C---:B------:R-:W-:Y:S01]  /*0f70*/  IMAD.HI.U32 R2, R3.reuse, R12, RZ ;  /* 0x0000000c03027227 */ /* 0x040fe200078e00ff */
[----:B------:R-:W-:Y:S01]  /*0f80*/  CS2R R96, SRZ ;  /* 0x0000000000607805 */ /* 0x000fe2000001ff00 */
[----:B------:R-:W-:Y:S01]  /*0f90*/  CS2R R98, SRZ ;  /* 0x0000000000627805 */ /* 0x000fe2000001ff00 */
[----:B------:R-:W-:Y:S01]  /*0fa0*/  CS2R R104, SRZ ;  /* 0x0000000000687805 */ /* 0x000fe2000001ff00 */
[C---:B------:R-:W-:Y:S01]  /*0fb0*/  IMAD R15, R4.reuse, R6, R15 ;  /* 0x00000006040f7224 */ /* 0x040fe200078e020f */
[----:B------:R-:W-:Y:S01]  /*0fc0*/  CS2R R106, SRZ ;  /* 0x00000000006a7805 */ /* 0x000fe2000001ff00 */
[----:B------:R-:W-:Y:S01]  /*0fd0*/  IMAD.HI.U32 R6, R3, R21, RZ ;  /* 0x0000001503067227 */ /* 0x000fe200078e00ff */
[----:B------:R-:W-:Y:S01]  /*0fe0*/  CS2R R108, SRZ ;  /* 0x00000000006c7805 */ /* 0x000fe2000001ff00 */
[----:B------:R-:W-:Y:S01]  /*0ff0*/  CS2R R110, SRZ ;  /* 0x00000000006e7805 */ /* 0x000fe2000001ff00 */
[----:B------:R-:W-:Y:S01]  /*1000*/  ISETP.GT.U32.AND P5, PT, R4, R15, PT ;  /* 0x0000000f0400720c */ /* 0x000fe20003fa4070 */
[----:B------:R-:W-:Y:S01]  /*1010*/  IMAD.MOV R6, RZ, RZ, -R6 ;  /* 0x000000ffff067224 */ /* 0x000fe200078e0a06 */
[----:B------:R-:W-:Y:S01]  /*1020*/  LOP3.LUT R220, R154, 0x400, RZ, 0xc0, !PT ;  /* 0x000004009adc7812 */ /* 0x000fe200078ec0ff */
[----:B------:R-:W-:Y:S01]  /*1030*/  IMAD.MOV R8, RZ, RZ, -R8 ;  /* 0x000000ffff087224 */ /* 0x000fe200078e0a08 */
[----:B------:R-:W-:Y:S01]  /*1040*/  SHF.R.S32.HI R11, RZ, 0x6, R11 ;  /* 0x00000006ff0b7819 */ /* 0x000fe2000001140b */
[----:B------:R-:W-:-:S02]  /*1050*/  IMAD R21, R4, R6, R21 ;  /* 0x0000000604157224 */ /* 0x000fc400078e0215 */
[----:B------:R-:W-:-:S04]  /*1060*/  IMAD.HI.U32 R6, R3, R25, RZ ;  /* 0x0000001903067227 */ /* 0x000fc800078e00ff */
[----:B------:R-:W-:Y:S02]  /*1070*/  IMAD.MOV R6, RZ, RZ, -R6 ;  /* 0x000000ffff067224 */ /* 0x000fe400078e0a06 */
[----:B------:R-:W-:Y:S02]  /*1080*/  IMAD.MOV R13, RZ, RZ, -R2 ;  /* 0x000000ffff0d7224 */ /* 0x000fe400078e0a02 */
[----:B------:R-:W-:Y:S02]  /*1090*/  IMAD R25, R4, R6, R25 ;  /* 0x0000000604197224 */ /* 0x000fe400078e0219 */
[----:B------:R-:W-:-:S04]  /*10a0*/  IMAD.HI.U32 R6, R3, R31, RZ ;  /* 0x0000001f03067227 */ /* 0x000fc800078e00ff */
[----:B------:R-:W-:-:S04]  /*10b0*/  IMAD.HI.U32 R2, R3, R14, RZ ;  /* 0x0000000e03027227 */ /* 0x000fc800078e00ff */
[C---:B------:R-:W-:Y:S02]  /*10c0*/  IMAD R7, R4.reuse, R8, R9 ;  /* 0x0000000804077224 */ /* 0x040fe400078e0209 */
[----:B------:R-:W-:Y:S02]  /*10d0*/  IMAD.MOV R6, RZ, RZ, -R6 ;  /* 0x000000ffff067224 */ /* 0x000fe400078e0a06 */
[C---:B------:R-:W-:Y:S01]  /*10e0*/  IMAD R9, R4.reuse, R13, R12 ;  /* 0x0000000d04097224 */ /* 0x040fe200078e020c */
[C---:B------:R-:W-:Y:S01]  /*10f0*/  ISETP.GT.U32.AND P2, PT, R4.reuse, R7, PT ;  /* 0x000000070400720c */ /* 0x040fe20003f44070 */
[----:B------:R-:W-:Y:S02]  /*1100*/  IMAD.MOV R13, RZ, RZ, -R2 ;  /* 0x000000ffff0d7224 */ /* 0x000fe400078e0a02 */
[----:B------:R-:W-:Y:S01]  /*1110*/  IMAD.HI.U32 R2, R3, R19, RZ ;  /* 0x0000001303027227 */ /* 0x000fe200078e00ff */
[----:B------:R-:W-:-:S03]  /*1120*/  ISETP.GT.U32.AND P4, PT, R4, R9, PT ;  /* 0x000000090400720c */ /* 0x000fc60003f84070 */
[----:B------:R-:W-:Y:S02]  /*1130*/  IMAD R31, R4, R6, R31 ;  /* 0x00000006041f7224 */ /* 0x000fe400078e021f */
[----:B------:R-:W-:-:S04]  /*1140*/  IMAD.HI.U32 R6, R3, R35, RZ ;  /* 0x0000002303067227 */ /* 0x000fc800078e00ff */
[----:B------:R-:W-:Y:S02]  /*1150*/  IMAD.MOV R2, RZ, RZ, -R2 ;  /* 0x000000ffff027224 */ /* 0x000fe400078e0a02 */
[----:B------:R-:W-:Y:S02]  /*1160*/  IMAD.MOV R6, RZ, RZ, -R6 ;  /* 0x000000ffff067224 */ /* 0x000fe400078e0a06 */
[----:B------:R-:W-:Y:S02]  /*1170*/  IMAD R19, R4, R2, R19 ;  /* 0x0000000204137224 */ /* 0x000fe400078e0213 */
[----:B------:R-:W-:-:S03]  /*1180*/  IMAD.HI.U32 R2, R3, R23, RZ ;  /* 0x0000001703027227 */ /* 0x000fc600078e00ff */
[C---:B------:R-:W-:Y:S01]  /*1190*/  ISETP.GT.U32.AND P0, PT, R4.reuse, R19, PT ;  /* 0x000000130400720c */ /* 0x040fe20003f04070 */
[----:B------:R-:W-:Y:S02]  /*11a0*/  IMAD R35, R4, R6, R35 ;  /* 0x0000000604237224 */ /* 0x000fe400078e0223 */
[----:B------:R-:W-:-:S04]  /*11b0*/  IMAD.HI.U32 R6, R3, R41, RZ ;  /* 0x0000002903067227 */ /* 0x000fc800078e00ff */
[----:B------:R-:W-:Y:S02]  /*11c0*/  IMAD.MOV R12, RZ, RZ, -R2 ;  /* 0x000000ffff0c7224 */ /* 0x000fe400078e0a02 */
[----:B------:R-:W-:-:S04]  /*11d0*/  IMAD.HI.U32 R2, R3, R29, RZ ;  /* 0x0000001d03027227 */ /* 0x000fc800078e00ff */
[----:B------:R-:W-:Y:S02]  /*11e0*/  IMAD.MOV R6, RZ, RZ, -R6 ;  /* 0x000000ffff067224 */ /* 0x000fe400078e0a06 */
[----:B------:R-:W-:Y:S02]  /*11f0*/  IMAD.MOV R2, RZ, RZ, -R2 ;  /* 0x000000ffff027224 */ /* 0x000fe400078e0a02 */
[----:B------:R-:W-:Y:S02]  /*1200*/  IMAD R41, R4, R6, R41 ;  /* 0x0000000604297224 */ /* 0x000fe400078e0229 */
[----:B------:R-:W-:-:S04]  /*1210*/  IMAD.HI.U32 R6, R3, R45, RZ ;  /* 0x0000002d03067227 */ /* 0x000fc800078e00ff */
[----:B------:R-:W-:Y:S02]  /*1220*/  IMAD R29, R4, R2, R29 ;  /* 0x00000002041d7224 */ /* 0x000fe400078e021d */
[----:B------:R-:W-:-:S04]  /*1230*/  IMAD.HI.U32 R2, R3, R33, RZ ;  /* 0x0000002103027227 */ /* 0x000fc800078e00ff */
[----:B------:R-:W-:Y:S02]  /*1240*/  IMAD.MOV R6, RZ, RZ, -R6 ;  /* 0x000000ffff067224 */ /* 0x000fe400078e0a06 */
[----:B------:R-:W-:Y:S02]  /*1250*/  IMAD R23, R4, R12, R23 ;  /* 0x0000000c04177224 */ /* 0x000fe400078e0217 */
[----:B------:R-:W-:Y:S02]  /*1260*/  IMAD.MOV R12, RZ, RZ, -R2 ;  /* 0x000000ffff0c7224 */ /* 0x000fe400078e0a02 */
[----:B------:R-:W-:-:S04]  /*1270*/  IMAD.HI.U32 R2, R3, R39, RZ ;  /* 0x0000002703027227 */ /* 0x000fc800078e00ff */
[----:B------:R-:W-:Y:S02]  /*1280*/  IMAD R45, R4, R6, R45 ;  /* 0x00000006042d7224 */ /* 0x000fe400078e022d */
[----:B------:R-:W-:-:S04]  /*1290*/  IMAD.HI.U32 R6, R3, R51, RZ ;  /* 0x0000003303067227 */ /* 0x000fc800078e00ff */
[----:B------:R-:W-:Y:S02]  /*12a0*/  IMAD.MOV R2, RZ, RZ, -R2 ;  /* 0x000000ffff027224 */ /* 0x000fe400078e0a02 */
[----:B------:R-:W-:Y:S02]  /*12b0*/  IMAD.MOV R6, RZ, RZ, -R6 ;  /* 0x000000ffff067224 */ /* 0x000fe400078e0a06 */
[----:B------:R-:W-:Y:S02]  /*12c0*/  IMAD R39, R4, R2, R39 ;  /* 0x0000000204277224 */ /* 0x000fe400078e0227 */
[----:B------:R-:W-:-:S04]  /*12d0*/  IMAD.HI.U32 R2, R3, R43, RZ ;  /* 0x0000002b03027227 */ /* 0x000fc800078e00ff */
[----:B------:R-:W-:Y:S02]  /*12e0*/  IMAD R51, R4, R6, R51 ;  /* 0x0000000604337224 */ /* 0x000fe400078e0233 */
[----:B------:R-:W-:-:S04]  /*12f0*/  IMAD.HI.U32 R6, R3, R55, RZ ;  /* 0x0000003703067227 */ /* 0x000fc800078e00ff */
[----:B------:R-:W-:Y:S02]  /*1300*/  IMAD R33, R4, R12, R33 ;  /* 0x0000000c04217224 */ /* 0x000fe400078e0221 */
        /* <DEDUP_REMOVED lines=9> */
[C---:B------:R-:W-:Y:S02]  /*13a0*/  IMAD R43, R4.reuse, R12, R43 ;  /* 0x0000000c042b7224 */ /* 0x040fe400078e022b */
[----:B------:R-:W-:Y:S02]  /*13b0*/  IMAD.MOV R12, RZ, RZ, -R2 ;  /* 0x000000ffff0c7224 */ /* 0x000fe400078e0a02 */
[----:B------:R-:W-:Y:S02]  /*13c0*/  IMAD R61, R4, R6, R61 ;  /* 0x00000006043d7224 */ /* 0x000fe400078e023d */
[----:B------:R-:W-:-:S04]  /*13d0*/  IMAD.HI.U32 R6, R3, R71, RZ ;  /* 0x0000004703067227 */ /* 0x000fc800078e00ff */
[C---:B------:R-:W-:Y:S02]  /*13e0*/  IMAD R53, R4.reuse, R12, R53 ;  /* 0x0000000c04357224 */ /* 0x040fe400078e0235 */
[----:B------:R-:W-:Y:S02]  /*13f0*/  IMAD.MOV R12, RZ, RZ, -R6 ;  /* 0x000000ffff0c7224 */ /* 0x000fe400078e0a06 */
[C---:B------:R-:W-:Y:S02]  /*1400*/  IMAD R13, R4.reuse, R13, R14 ;  /* 0x0000000d040d7224 */ /* 0x040fe400078e020e */
[C---:B------:R-:W-:Y:S02]  /*1410*/  IMAD R71, R4.reuse, R12, R71 ;  /* 0x0000000c04477224 */ /* 0x040fe400078e0247 */
[----:B------:R-:W-:Y:S01]  /*1420*/  IMAD.HI.U32 R8, R3, R17, RZ ;  /* 0x0000001103087227 */ /* 0x000fe200078e00ff */
[C---:B------:R-:W-:Y:S02]  /*1430*/  ISETP.GT.U32.AND P3, PT, R4.reuse, R13, PT ;  /* 0x0000000d0400720c */ /* 0x040fe40003f64070 */
[----:B------:R-:W-:Y:S01]  /*1440*/  ISETP.GT.U32.AND P1, PT, R4, R71, PT ;  /* 0x000000470400720c */ /* 0x000fe20003f24070 */
[----:B------:R-:W-:-:S02]  /*1450*/  IMAD.MOV R8, RZ, RZ, -R8 ;  /* 0x000000ffff087224 */ /* 0x000fc400078e0a08 */
[--C-:B------:R-:W-:Y:S01]  /*1460*/  @!P2 IMAD.IADD R7, R7, 0x1, -R4.reuse ;  /* 0x000000010707a824 */ /* 0x100fe200078e0a04 */
[C---:B------:R-:W-:Y:S01]  /*1470*/  ISETP.GT.U32.AND P2, PT, R4.reuse, R23, PT ;  /* 0x000000170400720c */ /* 0x040fe20003f44070 */
[C---:B------:R-:W-:Y:S02]  /*1480*/  IMAD R17, R4.reuse, R8, R17 ;  /* 0x0000000804117224 */ /* 0x040fe400078e0211 */
[--C-:B------:R-:W-:Y:S02]  /*1490*/  @!P5 IMAD.IADD R15, R15, 0x1, -R4.reuse ;  /* 0x000000010f0fd824 */ /* 0x100fe400078e0a04 */
[--C-:B------:R-:W-:Y:S01]  /*14a0*/  @!P4 IMAD.IADD R9, R9, 0x1, -R4.reuse ;  /* 0x000000010909c824 */ /* 0x100fe200078e0a04 */
[C---:B------:R-:W-:Y:S01]  /*14b0*/  ISETP.GT.U32.AND P6, PT, R4.reuse, R17, PT ;  /* 0x000000110400720c */ /* 0x040fe20003fc4070 */
[--C-:B------:R-:W-:Y:S01]  /*14c0*/  @!P3 IMAD.IADD R13, R13, 0x1, -R4.reuse ;  /* 0x000000010d0db824 */ /* 0x100fe200078e0a04 */
[C---:B------:R-:W-:Y:S01]  /*14d0*/  ISETP.GT.U32.AND P3, PT, R4.reuse, R7, PT ;  /* 0x000000070400720c */ /* 0x040fe20003f64070 */
[----:B------:R-:W-:Y:S01]  /*14e0*/  @!P1 IMAD.IADD R71, R71, 0x1, -R4 ;  /* 0x0000000147479824 */ /* 0x000fe200078e0a04 */
[C---:B------:R-:W-:Y:S01]  /*14f0*/  ISETP.GT.U32.AND P1, PT, R4.reuse, R21, PT ;  /* 0x000000150400720c */ /* 0x040fe20003f24070 */
[----:B------:R-:W-:Y:S01]  /*1500*/  IMAD.HI.U32 R8, R3, R27, RZ ;  /* 0x0000001b03087227 */ /* 0x000fe200078e00ff */
[----:B------:R-:W-:-:S02]  /*1510*/  ISETP.GT.U32.AND P5, PT, R4, R9, PT ;  /* 0x000000090400720c */ /* 0x000fc40003fa4070 */
[C---:B------:R-:W-:Y:S01]  /*1520*/  ISETP.GT.U32.AND P4, PT, R4.reuse, R71, PT ;  /* 0x000000470400720c */ /* 0x040fe20003f84070 */
[--C-:B------:R-:W-:Y:S01]  /*1530*/  @!P0 IMAD.IADD R19, R19, 0x1, -R4.reuse ;  /* 0x0000000113138824 */ /* 0x100fe200078e0a04 */
[C---:B------:R-:W-:Y:S01]  /*1540*/  ISETP.GT.U32.AND P0, PT, R4.reuse, R13, PT ;  /* 0x0000000d0400720c */ /* 0x040fe20003f04070 */
[--C-:B------:R-:W-:Y:S02]  /*1550*/  @!P2 IMAD.IADD R23, R23, 0x1, -R4.reuse ;  /* 0x000000011717a824 */ /* 0x100fe400078e0a04 */
[--C-:B------:R-:W-:Y:S01]  /*1560*/  @!P6 IMAD.IADD R17, R17, 0x1, -R4.reuse ;  /* 0x000000011111e824 */ /* 0x100fe200078e0a04 */
[C---:B------:R-:W-:Y:S01]  /*1570*/  ISETP.GT.U32.AND P6, PT, R4.reuse, R19, PT ;  /* 0x000000130400720c */ /* 0x040fe20003fc4070 */
[--C-:B------:R-:W-:Y:S02]  /*1580*/  @!P3 IMAD.IADD R7, R7, 0x1, -R4.reuse ;  /* 0x000000010707b824 */ /* 0x100fe400078e0a04 */
[----:B------:R-:W-:Y:S01]  /*1590*/  @!P1 IMAD.IADD R21, R21, 0x1, -R4 ;  /* 0x0000000115159824 */ /* 0x000fe200078e0a04 */
[C---:B------:R-:W-:Y:S01]  /*15a0*/  ISETP.GT.U32.AND P1, PT, R4.reuse, R15, PT ;  /* 0x0000000f0400720c */ /* 0x040fe20003f24070 */
[----:B------:R-:W-:Y:S01]  /*15b0*/  IMAD.MOV R8, RZ, RZ, -R8 ;  /* 0x000000ffff087224 */ /* 0x000fe200078e0a08 */
[C---:B------:R-:W-:Y:S01]  /*15c0*/  ISETP.GT.U32.AND P2, PT, R4.reuse, R17, PT ;  /* 0x000000110400720c */ /* 0x040fe20003f44070 */
[--C-:B------:R-:W-:Y:S01]  /*15d0*/  @!P4 IMAD.IADD R71, R71, 0x1, -R4.reuse ;  /* 0x000000014747c824 */ /* 0x100fe200078e0a04 */
[C---:B------:R-:W-:Y:S01]  /*15e0*/  ISETP.GT.U32.AND P3, PT, R4.reuse, R21, PT ;  /* 0x000000150400720c */ /* 0x040fe20003f64070 */
[----:B------:R-:W-:Y:S01]  /*15f0*/  @!P5 IMAD.IADD R9, R9, 0x1, -R4 ;  /* 0x000000010909d824 */ /* 0x000fe200078e0a04 */
[C---:B------:R-:W-:Y:S01]  /*1600*/  ISETP.GT.U32.AND P4, PT, R4.reuse, R23, PT ;  /* 0x000000170400720c */ /* 0x040fe20003f84070 */
[C---:B------:R-:W-:Y:S01]  /*1610*/  IMAD R27, R4.reuse, R8, R27 ;  /* 0x00000008041b7224 */ /* 0x040fe200078e021b */
[----:B------:R-:W-:Y:S01]  /*1620*/  ISETP.GT.U32.AND P5, PT, R4, R25, PT ;  /* 0x000000190400720c */ /* 0x000fe20003fa4070 */
[----:B------:R-:W-:-:S04]  /*1630*/  IMAD.HI.U32 R8, R3, R37, RZ ;  /* 0x0000002503087227 */ /* 0x000fc800078e00ff */
[----:B------:R-:W-:Y:S01]  /*1640*/  @!P1 IMAD.IADD R15, R15, 0x1, -R4 ;  /* 0x000000010f0f9824 */ /* 0x000fe200078e0a04 */
[C---:B------:R-:W-:Y:S01]  /*1650*/  ISETP.GT.U32.AND P1, PT, R4.reuse, R29, PT ;  /* 0x0000001d0400720c */ /* 0x040fe20003f24070 */
[----:B------:R-:W-:Y:S02]  /*1660*/  IMAD.MOV R8, RZ, RZ, -R8 ;  /* 0x000000ffff087224 */ /* 0x000fe400078e0a08 */
[--C-:B------:R-:W-:Y:S01]  /*1670*/  @!P3 IMAD.IADD R21, R21, 0x1, -R4.reuse ;  /* 0x000000011515b824 */ /* 0x100fe200078e0a04 */
[C---:B------:R-:W-:Y:S01]  /*1680*/  ISETP.GT.U32.AND P3, PT, R4.reuse, R35, PT ;  /* 0x000000230400720c */ /* 0x040fe20003f64070 */
[C---:B------:R-:W-:Y:S02]  /*1690*/  IMAD R37, R4.reuse, R8, R37 ;  /* 0x0000000804257224 */ /* 0x040fe400078e0225 */
[--C-:B------:R-:W-:Y:S01]  /*16a0*/  @!P0 IMAD.IADD R13, R13, 0x1, -R4.reuse ;  /* 0x000000010d0d8824 */ /* 0x100fe200078e0a04 */
[C---:B------:R-:W-:Y:S01]  /*16b0*/  ISETP.GT.U32.AND P0, PT, R4.reuse, R27, PT ;  /* 0x0000001b0400720c */ /* 0x040fe20003f04070 */
        /* <DEDUP_REMOVED lines=9> */
[----:B------:R-:W-:Y:S01]  /*1750*/  ISETP.GT.U32.AND P6, PT, R4, R33, PT ;  /* 0x000000210400720c */ /* 0x000fe20003fc4070 */
[----:B------:R-:W-:-:S02]  /*1760*/  @!P3 IMAD.IADD R35, R35, 0x1, -R4 ;  /* 0x000000012323b824 */ /* 0x000fc400078e0a04 */
[--C-:B------:R-:W-:Y:S01]  /*1770*/  @!P0 IMAD.IADD R27, R27, 0x1, -R4.reuse ;  /* 0x000000011b1b8824 */ /* 0x100fe200078e0a04 */
[C---:B------:R-:W-:Y:S01]  /*1780*/  ISETP.GT.U32.AND P0, PT, R4.reuse, R41, PT ;  /* 0x000000290400720c */ /* 0x040fe20003f04070 */
[----:B------:R-:W-:Y:S01]  /*1790*/  @!P2 IMAD.IADD R31, R31, 0x1, -R4 ;  /* 0x000000011f1fa824 */ /* 0x000fe200078e0a04 */
[C---:B------:R-:W-:Y:S01]  /*17a0*/  ISETP.GT.U32.AND P2, PT, R4.reuse, R45, PT ;  /* 0x0000002d0400720c */ /* 0x040fe20003f44070 */
[----:B------:R-:W-:Y:S01]  /*17b0*/  IMAD.HI.U32 R8, R3, R47, RZ ;  /* 0x0000002f03087227 */ /* 0x000fe200078e00ff */
[----:B------:R-:W-:-:S03]  /*17c0*/  ISETP.GT.U32.AND P3, PT, R4, R27, PT ;  /* 0x0000001b0400720c */ /* 0x000fc60003f64070 */
[--C-:B------:R-:W-:Y:S01]  /*17d0*/  @!P1 IMAD.IADD R43, R43, 0x1, -R4.reuse ;  /* 0x000000012b2b9824 */ /* 0x100fe200078e0a04 */
[C---:B------:R-:W-:Y:S01]  /*17e0*/  ISETP.GT.U32.AND P1, PT, R4.reuse, R35, PT ;  /* 0x000000230400720c */ /* 0x040fe20003f24070 */
[--C-:B------:R-:W-:Y:S01]  /*17f0*/  @!P4 IMAD.IADD R37, R37, 0x1, -R4.reuse ;  /* 0x000000012525c824 */ /* 0x100fe200078e0a04 */
[C---:B------:R-:W-:Y:S01]  /*1800*/  ISETP.GT.U32.AND P4, PT, R4.reuse, R29, PT ;  /* 0x0000001d0400720c */ /* 0x040fe20003f84070 */
[----:B------:R-:W-:Y:S01]  /*1810*/  @!P5 IMAD.IADD R39, R39, 0x1, -R4 ;  /* 0x000000012727d824 */ /* 0x000fe200078e0a04 */
[C---:B------:R-:W-:Y:S01]  /*1820*/  ISETP.GT.U32.AND P5, PT, R4.reuse, R31, PT ;  /* 0x0000001f0400720c */ /* 0x040fe20003fa4070 */
[----:B------:R-:W-:Y:S02]  /*1830*/  IMAD.MOV R8, RZ, RZ, -R8 ;  /* 0x000000ffff087224 */ /* 0x000fe400078e0a08 */
[----:B------:R-:W-:Y:S01]  /*1840*/  @!P6 IMAD.IADD R33, R33, 0x1, -R4 ;  /* 0x000000012121e824 */ /* 0x000fe200078e0a04 */
[C---:B------:R-:W-:Y:S01]  /*1850*/  ISETP.GT.U32.AND P6, PT, R4.reuse, R25, PT ;  /* 0x000000190400720c */ /* 0x040fe20003fc4070 */
[----:B------:R-:W-:-:S02]  /*1860*/  IMAD R47, R4, R8, R47 ;  /* 0x00000008042f7224 */ /* 0x000fc400078e022f */
[--C-:B------:R-:W-:Y:S01]  /*1870*/  @!P0 IMAD.IADD R41, R41, 0x1, -R4.reuse ;  /* 0x0000000129298824 */ /* 0x100fe200078e0a04 */
[C---:B------:R-:W-:Y:S01]  /*1880*/  ISETP.GT.U32.AND P0, PT, R4.reuse, R33, PT ;  /* 0x000000210400720c */ /* 0x040fe20003f04070 */
[----:B------:R-:W-:Y:S01]  /*1890*/  @!P1 IMAD.IADD R35, R35, 0x1, -R4 ;  /* 0x0000000123239824 */ /* 0x000fe200078e0a04 */
[----:B------:R-:W-:Y:S01]  /*18a0*/  ISETP.GT.U32.AND P1, PT, R4, R47, PT ;  /* 0x0000002f0400720c */ /* 0x000fe20003f24070 */
[----:B------:R-:W-:-:S04]  /*18b0*/  IMAD.HI.U32 R2, R3, R59, RZ ;  /* 0x0000003b03027227 */ /* 0x000fc800078e00ff */
[----:B------:R-:W-:-:S04]  /*18c0*/  IMAD.HI.U32 R6, R3, R65, RZ ;  /* 0x0000004103067227 */ /* 0x000fc800078e00ff */
[--C-:B------:R-:W-:Y:S01]  /*18d0*/  @!P2 IMAD.IADD R45, R45, 0x1, -R4.reuse ;  /* 0x000000012d2da824 */ /* 0x100fe200078e0a04 */
[C---:B------:R-:W-:Y:S01]  /*18e0*/  ISETP.GT.U32.AND P2, PT, R4.reuse, R37, PT ;  /* 0x000000250400720c */ /* 0x040fe20003f44070 */
[--C-:B------:R-:W-:Y:S01]  /*18f0*/  @!P3 IMAD.IADD R27, R27, 0x1, -R4.reuse ;  /* 0x000000011b1bb824 */ /* 0x100fe200078e0a04 */
[C---:B------:R-:W-:Y:S01]  /*1900*/  ISETP.GT.U32.AND P3, PT, R4.reuse, R39, PT ;  /* 0x000000270400720c */ /* 0x040fe20003f64070 */
[--C-:B------:R-:W-:Y:S01]  /*1910*/  @!P4 IMAD.IADD R29, R29, 0x1, -R4.reuse ;  /* 0x000000011d1dc824 */ /* 0x100fe200078e0a04 */
[C---:B------:R-:W-:Y:S01]  /*1920*/  ISETP.GT.U32.AND P4, PT, R4.reuse, R41, PT ;  /* 0x000000290400720c */ /* 0x040fe20003f84070 */
[----:B------:R-:W-:Y:S01]  /*1930*/  @!P5 IMAD.IADD R31, R31, 0x1, -R4 ;  /* 0x000000011f1fd824 */ /* 0x000fe200078e0a04 */
[----:B------:R-:W-:Y:S01]  /*1940*/  ISETP.GT.U32.AND P5, PT, R4, R43, PT ;  /* 0x0000002b0400720c */ /* 0x000fe20003fa4070 */
[----:B------:R-:W-:Y:S02]  /*1950*/  IMAD.MOV R2, RZ, RZ, -R2 ;  /* 0x000000ffff027224 */ /* 0x000fe400078e0a02 */
[----:B------:R-:W-:-:S02]  /*1960*/  IMAD.MOV R6, RZ, RZ, -R6 ;  /* 0x000000ffff067224 */ /* 0x000fc400078e0a06 */
[----:B------:R-:W-:-:S04]  /*1970*/  IMAD.HI.U32 R8, R3, R57, RZ ;  /* 0x0000003903087227 */ /* 0x000fc800078e00ff */
[C---:B------:R-:W-:Y:S02]  /*1980*/  IMAD R59, R4.reuse, R2, R59 ;  /* 0x00000002043b7224 */ /* 0x040fe400078e023b */
[C---:B------:R-:W-:Y:S01]  /*1990*/  IMAD R65, R4.reuse, R6, R65 ;  /* 0x0000000604417224 */ /* 0x040fe200078e0241 */
[----:B------:R-:W-:Y:S01]  /*19a0*/  IABS R6, R187 ;  /* 0x000000bb00067213 */ /* 0x000fe20000000000 */
[----:B------:R-:W-:Y:S01]  /*19b0*/  @!P6 IMAD.IADD R25, R25, 0x1, -R4 ;  /* 0x000000011919e824 */ /* 0x000fe200078e0a04 */
[----:B------:R-:W-:Y:S01]  /*19c0*/  ISETP.GT.U32.AND P6, PT, R4, R45, PT ;  /* 0x0000002d0400720c */ /* 0x000fe20003fc4070 */
[----:B------:R-:W-:Y:S02]  /*19d0*/  IMAD.MOV R8, RZ, RZ, -R8 ;  /* 0x000000ffff087224 */ /* 0x000fe400078e0a08 */
[----:B------:R-:W-:-:S04]  /*19e0*/  IMAD.HI.U32 R2, R3, R63, RZ ;  /* 0x0000003f03027227 */ /* 0x000fc800078e00ff */
[----:B------:R-:W-:Y:S01]  /*19f0*/  @!P1 IMAD.IADD R47, R47, 0x1, -R4 ;  /* 0x000000012f2f9824 */ /* 0x000fe200078e0a04 */
[----:B------:R-:W-:Y:S01]  /*1a00*/  ISETP.GT.U32.AND P1, PT, R4, R59, PT ;  /* 0x0000003b0400720c */ /* 0x000fe20003f24070 */
[----:B------:R-:W-:-:S04]  /*1a10*/  IMAD.HI.U32 R10, R10, R6, RZ ;  /* 0x000000060a0a7227 */ /* 0x000fc800078e00ff */
[C---:B------:R-:W-:Y:S02]  /*1a20*/  IMAD R57, R4.reuse, R8, R57 ;  /* 0x0000000804397224 */ /* 0x040fe400078e0239 */
        /* <DEDUP_REMOVED lines=8> */
[----:B------:R-:W-:-:S02]  /*1ab0*/  IMAD.MOV R8, RZ, RZ, -R2 ;  /* 0x000000ffff087224 */ /* 0x000fc400078e0a02 */
[----:B------:R-:W-:-:S04]  /*1ac0*/  IMAD.HI.U32 R2, R3, R67, RZ ;  /* 0x0000004303027227 */ /* 0x000fc800078e00ff */
[----:B------:R-:W-:Y:S02]  /*1ad0*/  IMAD.MOV R10, RZ, RZ, -R10 ;  /* 0x000000ffff0a7224 */ /* 0x000fe400078e0a0a */
[----:B------:R-:W-:Y:S02]  /*1ae0*/  IMAD.MOV R2, RZ, RZ, -R2 ;  /* 0x000000ffff027224 */ /* 0x000fe400078e0a02 */
[----:B------:R-:W-:Y:S02]  /*1af0*/  IMAD R6, R5, R10, R6 ;  /* 0x0000000a05067224 */ /* 0x000fe400078e0206 */
[----:B------:R-:W-:Y:S01]  /*1b00*/  @!P6 IMAD.IADD R45, R45, 0x1, -R4 ;  /* 0x000000012d2de824 */ /* 0x000fe200078e0a04 */
[C---:B------:R-:W-:Y:S01]  /*1b10*/  ISETP.GT.U32.AND P6, PT, R4.reuse, R57, PT ;  /* 0x000000390400720c */ /* 0x040fe20003fc4070 */
[C---:B------:R-:W-:Y:S02]  /*1b20*/  IMAD R63, R4.reuse, R8, R63 ;  /* 0x00000008043f7224 */ /* 0x040fe400078e023f */
[----:B------:R-:W-:-:S02]  /*1b30*/  IMAD R67, R4, R2, R67 ;  /* 0x0000000204437224 */ /* 0x000fc400078e0243 */
[----:B------:R-:W-:-:S04]  /*1b40*/  IMAD.HI.U32 R3, R3, R69, RZ ;  /* 0x0000004503037227 */ /* 0x000fc800078e00ff */
[--C-:B------:R-:W-:Y:S01]  /*1b50*/  @!P1 IMAD.IADD R59, R59, 0x1, -R4.reuse ;  /* 0x000000013b3b9824 */ /* 0x100fe200078e0a04 */
[----:B------:R-:W-:Y:S01]  /*1b60*/  ISETP.GT.U32.AND P1, PT, R5, R6, PT ;  /* 0x000000060500720c */ /* 0x000fe20003f24070 */
        /* <DEDUP_REMOVED lines=9> */
[--C-:B------:R-:W-:Y:S01]  /*1c00*/  @!P0 IMAD.IADD R33, R33, 0x1, -R4.reuse ;  /* 0x0000000121218824 */ /* 0x100fe200078e0a04 */
[----:B------:R-:W-:Y:S01]  /*1c10*/  ISETP.NE.U32.AND P0, PT, R20, RZ, PT ;  /* 0x000000ff1400720c */ /* 0x000fe20003f05070 */
[----:B------:R-:W-:Y:S01]  /*1c20*/  IMAD R69, R4, R3, R69 ;  /* 0x0000000304457224 */ /* 0x000fe200078e0245 */
[----:B------:R-:W-:Y:S01]  /*1c30*/  LOP3.LUT R3, R18, 0x7, RZ, 0xc0, !PT ;  /* 0x0000000712037812 */ /* 0x000fe200078ec0ff */
[--C-:B------:R-:W-:Y:S02]  /*1c40*/  @!P6 IMAD.IADD R57, R57, 0x1, -R4.reuse ;  /* 0x000000013939e824 */ /* 0x100fe400078e0a04 */
[--C-:B------:R-:W-:Y:S01]  /*1c50*/  @!P1 IMAD.IADD R6, R6, 0x1, -R5.reuse ;  /* 0x0000000106069824 */ /* 0x100fe200078e0a05 */
[C---:B------:R-:W-:Y:S01]  /*1c60*/  ISETP.GT.U32.AND P6, PT, R4.reuse, R69, PT ;  /* 0x000000450400720c */ /* 0x040fe20003fc4070 */
[----:B------:R-:W-:Y:S01]  /*1c70*/  IMAD R73, R3, 0x90, RZ ;  /* 0x0000009003497824 */ /* 0x000fe200078e02ff */
[C---:B------:R-:W-:Y:S01]  /*1c80*/  ISETP.GT.U32.AND P1, PT, R4.reuse, R57, PT ;  /* 0x000000390400720c */ /* 0x040fe20003f24070 */
[--C-:B------:R-:W-:Y:S01]  /*1c90*/  @!P2 IMAD.IADD R61, R61, 0x1, -R4.reuse ;  /* 0x000000013d3da824 */ /* 0x100fe200078e0a04 */
[----:B------:R-:W-:Y:S01]  /*1ca0*/  SEL R3, RZ, 0x90, !P0 ;  /* 0x00000090ff037807 */ /* 0x000fe20004000000 */
[--C-:B------:R-:W-:Y:S01]  /*1cb0*/  @!P3 IMAD.IADD R63, R63, 0x1, -R4.reuse ;  /* 0x000000013f3fb824 */ /* 0x100fe200078e0a04 */
[C---:B------:R-:W-:Y:S01]  /*1cc0*/  ISETP.GT.U32.AND P0, PT, R4.reuse, R59, PT ;  /* 0x0000003b0400720c */ /* 0x040fe20003f04070 */
[--C-:B------:R-:W-:Y:S01]  /*1cd0*/  @!P4 IMAD.IADD R65, R65, 0x1, -R4.reuse ;  /* 0x000000014141c824 */ /* 0x100fe200078e0a04 */
[C---:B------:R-:W-:Y:S01]  /*1ce0*/  ISETP.GT.U32.AND P2, PT, R4.reuse, R47, PT ;  /* 0x0000002f0400720c */ /* 0x040fe20003f44070 */
[--C-:B------:R-:W-:Y:S01]  /*1cf0*/  @!P5 IMAD.IADD R67, R67, 0x1, -R4.reuse ;  /* 0x000000014343d824 */ /* 0x100fe200078e0a04 */
[----:B------:R-:W-:Y:S01]  /*1d00*/  ISETP.GT.U32.AND P3, PT, R4, R49, PT ;  /* 0x000000310400720c */ /* 0x000fe20003f64070 */
[----:B------:R-:W-:Y:S01]  /*1d10*/  IMAD.SHL.U32 R8, R18, 0x2, RZ ;  /* 0x0000000212087824 */ /* 0x000fe200078e00ff */
[C---:B------:R-:W-:Y:S01]  /*1d20*/  ISETP.GT.U32.AND P4, PT, R4.reuse, R51, PT ;  /* 0x000000330400720c */ /* 0x040fe20003f84070 */
[--C-:B------:R-:W-:Y:S01]  /*1d30*/  @!P6 IMAD.IADD R69, R69, 0x1, -R4.reuse ;  /* 0x000000014545e824 */ /* 0x100fe200078e0a04 */
[----:B------:R-:W-:Y:S01]  /*1d40*/  ISETP.GT.U32.AND P5, PT, R4, R53, PT ;  /* 0x000000350400720c */ /* 0x000fe20003fa4070 */
[--C-:B------:R-:W-:Y:S01]  /*1d50*/  @!P1 IMAD.IADD R57, R57, 0x1, -R4.reuse ;  /* 0x0000000139399824 */ /* 0x100fe200078e0a04 */
[----:B------:R-:W-:Y:S01]  /*1d60*/  ISETP.GT.U32.AND P1, PT, R5, R6, PT ;  /* 0x000000060500720c */ /* 0x000fe20003f24070 */
[----:B------:R-:W-:Y:S01]  /*1d70*/  IMAD.SHL.U32 R2, R16, 0x2, RZ ;  /* 0x0000000210027824 */ /* 0x000fe200078e00ff */
[----:B------:R-:W-:Y:S01]  /*1d80*/  ISETP.GT.U32.AND P6, PT, R4, R55, PT ;  /* 0x000000370400720c */ /* 0x000fe20003fc4070 */
[--C-:B------:R-:W-:Y:S01]  /*1d90*/  @!P0 IMAD.IADD R59, R59, 0x1, -R4.reuse ;  /* 0x000000013b3b8824 */ /* 0x100fe200078e0a04 */
[----:B------:R-:W-:Y:S01]  /*1da0*/  ISETP.GE.AND P0, PT, R156, RZ, PT ;  /* 0x000000ff9c00720c */ /* 0x000fe20003f06270 */
        /* <DEDUP_REMOVED lines=8> */
[----:B------:R-:W-:Y:S01]  /*1e30*/  @!P1 IMAD.IADD R6, R6, 0x1, -R5 ;  /* 0x0000000106069824 */ /* 0x000fe200078e0a05 */
[----:B------:R-:W-:Y:S01]  /*1e40*/  ISETP.GE.AND P1, PT, R160, RZ, PT ;  /* 0x000000ffa000720c */ /* 0x000fe20003f26270 */
[----:B------:R-:W-:Y:S01]  /*1e50*/  IMAD.MOV.U32 R5, RZ, RZ, R13 ;  /* 0x000000ffff057224 */ /* 0x000fe200078e000d */
[----:B------:R-:W-:Y:S01]  /*1e60*/  LOP3.LUT R10, R8, 0x10, RZ, 0xc0, !PT ;  /* 0x00000010080a7812 */ /* 0x000fe200078ec0ff */
[----:B------:R-:W-:Y:S01]  /*1e70*/  @!P0 IMAD.MOV R7, RZ, RZ, -R7 ;  /* 0x000000ffff078224 */ /* 0x000fe200078e0a07 */
[----:B------:R-:W-:Y:S01]  /*1e80*/  ISETP.GE.AND P0, PT, R161, RZ, PT ;  /* 0x000000ffa100720c */ /* 0x000fe20003f06270 */
[--C-:B------:R-:W-:Y:S01]  /*1e90*/  @!P2 IMAD.IADD R61, R61, 0x1, -R4.reuse ;  /* 0x000000013d3da824 */ /* 0x100fe200078e0a04 */
[----:B------:R-:W-:Y:S01]  /*1ea0*/  ISETP.GE.AND P2, PT, R155, RZ, PT ;  /* 0x000000ff9b00720c */ /* 0x000fe20003f46270 */
[--C-:B------:R-:W-:Y:S01]  /*1eb0*/  @!P3 IMAD.IADD R63, R63, 0x1, -R4.reuse ;  /* 0x000000013f3fb824 */ /* 0x100fe200078e0a04 */
[----:B------:R-:W-:Y:S01]  /*1ec0*/  ISETP.GE.AND P3, PT, R157, RZ, PT ;  /* 0x000000ff9d00720c */ /* 0x000fe20003f66270 */
[--C-:B------:R-:W-:Y:S01]  /*1ed0*/  @!P4 IMAD.IADD R65, R65, 0x1, -R4.reuse ;  /* 0x000000014141c824 */ /* 0x100fe200078e0a04 */
[----:B------:R-:W-:Y:S01]  /*1ee0*/  ISETP.GE.AND P4, PT, R159, RZ, PT ;  /* 0x000000ff9f00720c */ /* 0x000fe20003f86270 */
[--C-:B------:R-:W-:Y:S01]  /*1ef0*/  @!P5 IMAD.IADD R67, R67, 0x1, -R4.reuse ;  /* 0x000000014343d824 */ /* 0x100fe200078e0a04 */
[----:B------:R-:W-:Y:S01]  /*1f00*/  ISETP.GE.AND P5, PT, R158, RZ, PT ;  /* 0x000000ff9e00720c */ /* 0x000fe20003fa6270 */
[----:B------:R-:W-:Y:S01]  /*1f10*/  @!P1 IMAD.MOV R19, RZ, RZ, -R19 ;  /* 0x000000ffff139224 */ /* 0x000fe200078e0a13 */
[----:B------:R-:W-:Y:S01]  /*1f20*/  ISETP.GE.AND P1, PT, R166, RZ, PT ;  /* 0x000000ffa600720c */ /* 0x000fe20003f26270 */
[--C-:B------:R-:W-:Y:S01]  /*1f30*/  @!P6 IMAD.IADD R55, R55, 0x1, -R4.reuse ;  /* 0x000000013737e824 */ /* 0x100fe200078e0a04 */
[----:B------:R-:W-:Y:S01]  /*1f40*/  ISETP.GT.U32.AND P6, PT, R4, R69, PT ;  /* 0x000000450400720c */ /* 0x000fe20003fc4070 */
[----:B------:R-:W-:Y:S01]  /*1f50*/  @!P0 IMAD.MOV R21, RZ, RZ, -R21 ;  /* 0x000000ffff158224 */ /* 0x000fe200078e0a15 */
[----:B------:R-:W-:Y:S01]  /*1f60*/  ISETP.GE.AND P0, PT, R167, RZ, PT ;  /* 0x000000ffa700720c */ /* 0x000fe20003f06270 */
        /* <DEDUP_REMOVED lines=10> */
[----:B------:R-:W-:Y:S01]  /*2010*/  @!P6 IMAD.IADD R69, R69, 0x1, -R4 ;  /* 0x000000014545e824 */ /* 0x000fe200078e0a04 */
        /* <DEDUP_REMOVED lines=13> */
[----:B------:R-:W-:Y:S01]  /*20f0*/  IMAD.SHL.U32 R12, R18, 0x40, RZ ;  /* 0x00000040120c7824 */ /* 0x000fe200078e00ff */
[----:B------:R-:W-:Y:S01]  /*2100*/  LEA.HI R10, R20, R10, RZ, 0x1f ;  /* 0x0000000a140a7211 */ /* 0x000fe200078ff8ff */
        /* <DEDUP_REMOVED lines=13> */
[----:B------:R-:W-:Y:S01]  /*21e0*/  LOP3.LUT R75, R73, R10, RZ, 0x3c, !PT ;  /* 0x0000000a494b7212 */ /* 0x000fe200078e3cff */
        /* <DEDUP_REMOVED lines=12> */
[----:B------:R-:W-:Y:S01]  /*22b0*/  IMAD R228, R211, c[0x0][0x188], RZ ;  /* 0x00006200d3e47a24 */ /* 0x000fe200078e02ff */
[----:B------:R-:W-:Y:S01]  /*22c0*/  LOP3.LUT R4, RZ, c[0x0][0x17c], RZ, 0x33, !PT ;  /* 0x00005f00ff047a12 */ /* 0x000fe200078e33ff */
[----:B------:R-:W-:Y:S01]  /*22d0*/  @!P0 IMAD.MOV R69, RZ, RZ, -R69 ;  /* 0x000000ffff458224 */ /* 0x000fe200078e0a45 */
[----:B------:R-:W-:Y:S01]  /*22e0*/  ISETP.NE.AND P0, PT, RZ, c[0x0][0x178], PT ;  /* 0x00005e00ff007a0c */ /* 0x000fe20003f05270 */
[----:B------:R-:W-:Y:S01]  /*22f0*/  @!P2 IMAD.MOV R59, RZ, RZ, -R59 ;  /* 0x000000ffff3ba224 */ /* 0x000fe200078e0a3b */
[----:B------:R-:W-:Y:S01]  /*2300*/  ISETP.NE.AND P2, PT, RZ, c[0x0][0x17c], PT ;  /* 0x00005f00ff007a0c */ /* 0x000fe20003f45270 */
[----:B------:R-:W-:Y:S01]  /*2310*/  @!P3 IMAD.MOV R61, RZ, RZ, -R61 ;  /* 0x000000ffff3db224 */ /* 0x000fe200078e0a3d */
[----:B------:R-:W-:Y:S01]  /*2320*/  LOP3.LUT R2, R3, R2, RZ, 0x3c, !PT ;  /* 0x0000000203027212 */ /* 0x000fe200078e3cff */
[----:B------:R-:W-:Y:S01]  /*2330*/  @!P4 IMAD.MOV R65, RZ, RZ, -R65 ;  /* 0x000000ffff41c224 */ /* 0x000fe200078e0a41 */
[----:B------:R-:W-:Y:S01]  /*2340*/  LOP3.LUT R3, R75, 0x400, R12, 0xf8, !PT ;  /* 0x000004004b037812 */ /* 0x000fe200078ef80c */
[----:B------:R-:W-:Y:S01]  /*2350*/  @!P5 IMAD.MOV R63, RZ, RZ, -R63 ;  /* 0x000000ffff3fd224 */ /* 0x000fe200078e0a3f */
[----:B------:R-:W-:Y:S01]  /*2360*/  SEL R12, R4, R7, !P2 ;  /* 0x00000007040c7207 */ /* 0x000fe20005000000 */
[----:B------:R-:W-:Y:S01]  /*2370*/  IMAD R227, R212, c[0x0][0x188], RZ ;  /* 0x00006200d4e37a24 */ /* 0x000fe200078e02ff */
[C---:B------:R-:W-:Y:S01]  /*2380*/  SEL R13, R4.reuse, R9, !P2 ;  /* 0x00000009040d7207 */ /* 0x040fe20005000000 */
[----:B------:R-:W-:Y:S01]  /*2390*/  IMAD R226, R213, c[0x0][0x188], RZ ;  /* 0x00006200d5e27a24 */ /* 0x000fe200078e02ff */
        /* <DEDUP_REMOVED lines=58> */
[----:B------:R-:W-:Y:S01]  /*2740*/  SEL R71, R4, R71, !P2 ;  /* 0x0000004704477207 */ /* 0x000fe20005000000 */
[----:B------:R-:W-:Y:S01]  /*2750*/  IMAD R4, R16, c[0x0][0x18c], RZ ;  /* 0x0000630010047a24 */ /* 0x000fe200078e02ff */
[----:B------:R-:W-:Y:S01]  /*2760*/  LEA R43, P3, R13, c[0x0][0x168], 0x1 ;  /* 0x00005a000d2b7a11 */ /* 0x000fe200078608ff */
[----:B------:R-:W-:Y:S01]  /*2770*/  IMAD.MOV.U32 R16, RZ, RZ, R6 ;  /* 0x000000ffff107224 */ /* 0x000fe200078e0006 */
[----:B------:R-:W-:Y:S01]  /*2780*/  LEA R77, P4, R14, c[0x0][0x168], 0x1 ;  /* 0x00005a000e4d7a11 */ /* 0x000fe200078808ff */
[----:B------:R-:W-:Y:S01]  /*2790*/  IMAD R84, R69, c[0x0][0x190], RZ ;  /* 0x0000640045547a24 */ /* 0x000fe200078e02ff */
[C---:B------:R-:W-:Y:S01]  /*27a0*/  LEA R69, P2, R12.reuse, c[0x0][0x168], 0x1 ;  /* 0x00005a000c457a11 */ /* 0x040fe200078408ff */
[----:B------:R-:W-:Y:S01]  /*27b0*/  @!P1 IMAD.MOV R16, RZ, RZ, -R16 ;  /* 0x000000ffff109224 */ /* 0x000fe200078e0a10 */
[----:B------:R-:W-:Y:S01]  /*27c0*/  @!P0 LOP3.LUT R16, RZ, c[0x0][0x178], RZ, 0x33, !PT ;  /* 0x00005e00ff108a12 */ /* 0x000fe200078e33ff */
[----:B------:R-:W-:Y:S01]  /*27d0*/  IMAD R83, R67, c[0x0][0x190], RZ ;  /* 0x0000640043537a24 */ /* 0x000fe200078e02ff */
[----:B------:R-:W-:Y:S01]  /*27e0*/  LEA R49, P5, R15, c[0x0][0x168], 0x1 ;  /* 0x00005a000f317a11 */ /* 0x000fe200078a08ff */
[----:B------:R-:W-:Y:S01]  /*27f0*/  IMAD R85, R71, c[0x0][0x190], RZ ;  /* 0x0000640047557a24 */ /* 0x000fe200078e02ff */
[----:B------:R-:W-:Y:S01]  /*2800*/  LEA.HI.X.SX32 R68, R12, c[0x0][0x16c], 0x1, P2 ;  /* 0x00005b000c447a11 */ /* 0x000fe200010f0eff */
[----:B------:R-:W-:Y:S01]  /*2810*/  IMAD R16, R16, c[0x0][0x184], RZ ;  /* 0x0000610010107a24 */ /* 0x000fe200078e02ff */
[----:B------:R-:W-:Y:S01]  /*2820*/  LEA.HI.X.SX32 R42, R13, c[0x0][0x16c], 0x1, P3 ;  /* 0x00005b000d2a7a11 */ /* 0x000fe200018f0eff */
[----:B------:R-:W-:Y:S01]  /*2830*/  IMAD.MOV.U32 R5, RZ, RZ, c[0x0][0x18c] ;  /* 0x00006300ff057624 */ /* 0x000fe200078e00ff */
[----:B------:R-:W-:Y:S01]  /*2840*/  LEA.HI.X.SX32 R76, R14, c[0x0][0x16c], 0x1, P4 ;  /* 0x00005b000e4c7a11 */ /* 0x000fe200020f0eff */
[----:B------:R-:W-:Y:S01]  /*2850*/  IMAD R225, R214, c[0x0][0x188], RZ ;  /* 0x00006200d6e17a24 */ /* 0x000fe200078e02ff */
[----:B------:R-:W-:Y:S01]  /*2860*/  LEA R32, P1, R16, c[0x0][0x160], 0x1 ;  /* 0x0000580010207a11 */ /* 0x000fe200078208ff */
[----:B------:R-:W-:Y:S01]  /*2870*/  IMAD R224, R215, c[0x0][0x188], RZ ;  /* 0x00006200d7e07a24 */ /* 0x000fe200078e02ff */
[----:B------:R-:W-:Y:S01]  /*2880*/  LEA.HI.X.SX32 R48, R15, c[0x0][0x16c], 0x1, P5 ;  /* 0x00005b000f307a11 */ /* 0x000fe200028f0eff */
[----:B------:R-:W-:Y:S01]  /*2890*/  IMAD R223, R216, c[0x0][0x188], RZ ;  /* 0x00006200d8df7a24 */ /* 0x000fe200078e02ff */
[----:B------:R-:W-:Y:S01]  /*28a0*/  LEA.HI.X.SX32 R33, R16, c[0x0][0x164], 0x1, P1 ;  /* 0x0000590010217a11 */ /* 0x000fe200008f0eff */
[----:B------:R-:W-:Y:S01]  /*28b0*/  IMAD R222, R217, c[0x0][0x188], RZ ;  /* 0x00006200d9de7a24 */ /* 0x000fe200078e02ff */
[----:B------:R-:W-:Y:S01]  /*28c0*/  LEA R51, P6, R17, c[0x0][0x168], 0x1 ;  /* 0x00005a0011337a11 */ /* 0x000fe200078c08ff */
[----:B------:R-:W-:Y:S01]  /*28d0*/  IMAD R221, R218, c[0x0][0x188], RZ ;  /* 0x00006200dadd7a24 */ /* 0x000fe200078e02ff */
[----:B------:R-:W-:Y:S01]  /*28e0*/  LEA R75, P0, R19, c[0x0][0x168], 0x1 ;  /* 0x00005a00134b7a11 */ /* 0x000fe200078008ff */
[----:B------:R-:W-:Y:S01]  /*28f0*/  IMAD.SHL.U32 R5, R5, 0x40, RZ ;  /* 0x0000004005057824 */ /* 0x000fe200078e00ff */
[----:B------:R-:W-:-:S02]  /*2900*/  LEA R53, P1, R21, c[0x0][0x168], 0x1 ;  /* 0x00005a0015357a11 */ /* 0x000fc400078208ff */
[----:B------:R-:W-:Y:S02]  /*2910*/  LEA R79, P2, R23, c[0x0][0x168], 0x1 ;  /* 0x00005a00174f7a11 */ /* 0x000fe400078408ff */
[----:B------:R-:W-:Y:S02]  /*2920*/  LEA R55, P3, R25, c[0x0][0x168], 0x1 ;  /* 0x00005a0019377a11 */ /* 0x000fe400078608ff */
[----:B------:R-:W-:Y:S02]  /*2930*/  LEA R59, P4, R27, c[0x0][0x168], 0x1 ;  /* 0x00005a001b3b7a11 */ /* 0x000fe400078808ff */
[----:B------:R-:W-:Y:S02]  /*2940*/  LEA R12, P5, R29, c[0x0][0x168], 0x1 ;  /* 0x00005a001d0c7a11 */ /* 0x000fe400078a08ff */
[----:B------:R-:W-:Y:S02]  /*2950*/  LEA.HI.X.SX32 R50, R17, c[0x0][0x16c], 0x1, P6 ;  /* 0x00005b0011327a11 */ /* 0x000fe400030f0eff */
[----:B------:R-:W-:-:S02]  /*2960*/  LEA.HI.X.SX32 R74, R19, c[0x0][0x16c], 0x1, P0 ;  /* 0x00005b00134a7a11 */ /* 0x000fc400000f0eff */
[----:B------:R-:W-:Y:S02]  /*2970*/  LEA.HI.X.SX32 R52, R21, c[0x0][0x16c], 0x1, P1 ;  /* 0x00005b0015347a11 */ /* 0x000fe400008f0eff */
[----:B------:R-:W-:Y:S02]  /*2980*/  LEA.HI.X.SX32 R78, R23, c[0x0][0x16c], 0x1, P2 ;  /* 0x00005b00174e7a11 */ /* 0x000fe400010f0eff */
[----:B------:R-:W-:Y:S02]  /*2990*/  LEA.HI.X.SX32 R54, R25, c[0x0][0x16c], 0x1, P3 ;  /* 0x00005b0019367a11 */ /* 0x000fe400018f0eff */
[----:B------:R-:W-:Y:S02]  /*29a0*/  LEA.HI.X.SX32 R58, R27, c[0x0][0x16c], 0x1, P4 ;  /* 0x00005b001b3a7a11 */ /* 0x000fe400020f0eff */
[----:B------:R-:W-:Y:S02]  /*29b0*/  LEA.HI.X.SX32 R13, R29, c[0x0][0x16c], 0x1, P5 ;  /* 0x00005b001d0d7a11 */ /* 0x000fe400028f0eff */
[----:B------:R-:W-:-:S02]  /*29c0*/  LOP3.LUT R73, R73, 0x30, R8, 0x78, !PT ;  /* 0x0000003049497812 */ /* 0x000fc400078e7808 */
[----:B------:R-:W-:Y:S02]  /*29d0*/  LEA R61, P6, R31, c[0x0][0x168], 0x1 ;  /* 0x00005a001f3d7a11 */ /* 0x000fe400078c08ff */
[----:B------:R-:W-:Y:S02]  /*29e0*/  LEA R62, P0, R18, c[0x0][0x168], 0x1 ;  /* 0x00005a00123e7a11 */ /* 0x000fe400078008ff */
[----:B------:R-:W-:Y:S02]  /*29f0*/  LEA R65, P1, R35, c[0x0][0x168], 0x1 ;  /* 0x00005a0023417a11 */ /* 0x000fe400078208ff */
[----:B------:R-:W-:Y:S02]  /*2a00*/  LEA R57, P2, R37, c[0x0][0x168], 0x1 ;  /* 0x00005a0025397a11 */ /* 0x000fe400078408ff */
[----:B------:R-:W-:Y:S02]  /*2a10*/  LEA R66, P3, R39, c[0x0][0x168], 0x1 ;  /* 0x00005a0027427a11 */ /* 0x000fe400078608ff */
[----:B------:R-:W-:-:S02]  /*2a20*/  LEA R70, P4, R41, c[0x0][0x168], 0x1 ;  /* 0x00005a0029467a11 */ /* 0x000fc400078808ff */
[----:B------:R-:W-:Y:S02]  /*2a30*/  LEA R136, P5, R133, c[0x0][0x168], 0x1 ;  /* 0x00005a0085887a11 */ /* 0x000fe400078a08ff */
[----:B------:R-:W-:Y:S02]  /*2a40*/  LOP3.LUT R6, R73, 0x400, R154, 0xf8, !PT ;  /* 0x0000040049067812 */ /* 0x000fe400078ef89a */
[----:B------:R-:W-:Y:S02]  /*2a50*/  LEA.HI.X.SX32 R60, R31, c[0x0][0x16c], 0x1, P6 ;  /* 0x00005b001f3c7a11 */ /* 0x000fe400030f0eff */
[----:B------:R-:W-:Y:S02]  /*2a60*/  LEA.HI.X.SX32 R63, R18, c[0x0][0x16c], 0x1, P0 ;  /* 0x00005b00123f7a11 */ /* 0x000fe400000f0eff */
[----:B------:R-:W-:Y:S02]  /*2a70*/  LEA.HI.X.SX32 R64, R35, c[0x0][0x16c], 0x1, P1 ;  /* 0x00005b0023407a11 */ /* 0x000fe400008f0eff */
[----:B------:R-:W-:-:S02]  /*2a80*/  LEA.HI.X.SX32 R56, R37, c[0x0][0x16c], 0x1, P2 ;  /* 0x00005b0025387a11 */ /* 0x000fc400010f0eff */
[----:B------:R-:W-:Y:S02]  /*2a90*/  LEA.HI.X.SX32 R67, R39, c[0x0][0x16c], 0x1, P3 ;  /* 0x00005b0027437a11 */ /* 0x000fe400018f0eff */
[----:B------:R-:W-:Y:S02]  /*2aa0*/  LEA.HI.X.SX32 R71, R41, c[0x0][0x16c], 0x1, P4 ;  /* 0x00005b0029477a11 */ /* 0x000fe400020f0eff */
[----:B------:R-:W-:Y:S02]  /*2ab0*/  LEA.HI.X.SX32 R133, R133, c[0x0][0x16c], 0x1, P5 ;  /* 0x00005b0085857a11 */ /* 0x000fe400028f0eff */
[----:B------:R-:W-:Y:S02]  /*2ac0*/  LEA R73, P6, R45, c[0x0][0x168], 0x1 ;  /* 0x00005a002d497a11 */ /* 0x000fe400078c08ff */
[----:B------:R-:W-:Y:S02]  /*2ad0*/  LEA R153, P0, R47, c[0x0][0x168], 0x1 ;  /* 0x00005a002f997a11 */ /* 0x000fe400078008ff */
        /* <DEDUP_REMOVED lines=12> */
[----:B------:R-:W-:-:S02]  /*2ba0*/  LEA R18, P6, R46, c[0x0][0x168], 0x1 ;  /* 0x00005a002e127a11 */ /* 0x000fc400078c08ff */
[----:B------:R-:W-:Y:S02]  /*2bb0*/  LEA R26, P0, R80, c[0x0][0x168], 0x1 ;  /* 0x00005a00501a7a11 */ /* 0x000fe400078008ff */
[----:B------:R-:W-:Y:S02]  /*2bc0*/  LEA R16, P1, R81, c[0x0][0x168], 0x1 ;  /* 0x00005a0051107a11 */ /* 0x000fe400078208ff */
[----:B------:R-:W-:Y:S02]  /*2bd0*/  LEA R40, P2, R82, c[0x0][0x168], 0x1 ;  /* 0x00005a0052287a11 */ /* 0x000fe400078408ff */
[----:B------:R-:W-:Y:S02]  /*2be0*/  LEA R30, P3, R83, c[0x0][0x168], 0x1 ;  /* 0x00005a00531e7a11 */ /* 0x000fe400078608ff */
[----:B------:R-:W-:Y:S02]  /*2bf0*/  LEA R38, P4, R84, c[0x0][0x168], 0x1 ;  /* 0x00005a0054267a11 */ /* 0x000fe400078808ff */
[----:B------:R-:W-:-:S02]  /*2c00*/  LEA R36, P5, R85, c[0x0][0x168], 0x1 ;  /* 0x00005a0055247a11 */ /* 0x000fc400078a08ff */
[C---:B------:R-:W-:Y:S02]  /*2c10*/  LOP3.LUT R7, R2.reuse, 0x20, RZ, 0x3c, !PT ;  /* 0x0000002002077812 */ /* 0x040fe400078e3cff */
[C---:B------:R-:W-:Y:S02]  /*2c20*/  LOP3.LUT R8, R2.reuse, 0x40, RZ, 0x3c, !PT ;  /* 0x0000004002087812 */ /* 0x040fe400078e3cff */
[----:B------:R-:W-:Y:S02]  /*2c30*/  LOP3.LUT R9, R2, 0x60, RZ, 0x3c, !PT ;  /* 0x0000006002097812 */ /* 0x000fe400078e3cff */
[----:B------:R-:W-:Y:S02]  /*2c40*/  LOP3.LUT R10, R6, 0x40, RZ, 0x3c, !PT ;  /* 0x00000040060a7812 */ /* 0x000fe400078e3cff */
[----:B------:R-:W-:Y:S02]  /*2c50*/  LOP3.LUT R219, R3, 0x40, RZ, 0x3c, !PT ;  /* 0x0000004003db7812 */ /* 0x000fe400078e3cff */
[----:B------:R-:W-:-:S02]  /*2c60*/  LEA.HI.X.SX32 R19, R46, c[0x0][0x16c], 0x1, P6 ;  /* 0x00005b002e137a11 */ /* 0x000fc400030f0eff */
[----:B------:R-:W-:Y:S02]  /*2c70*/  LEA.HI.X.SX32 R27, R80, c[0x0][0x16c], 0x1, P0 ;  /* 0x00005b00501b7a11 */ /* 0x000fe400000f0eff */
[----:B------:R-:W-:Y:S02]  /*2c80*/  LEA.HI.X.SX32 R17, R81, c[0x0][0x16c], 0x1, P1 ;  /* 0x00005b0051117a11 */ /* 0x000fe400008f0eff */
[----:B------:R-:W-:Y:S02]  /*2c90*/  LEA.HI.X.SX32 R41, R82, c[0x0][0x16c], 0x1, P2 ;  /* 0x00005b0052297a11 */ /* 0x000fe400010f0eff */
[----:B------:R-:W-:Y:S02]  /*2ca0*/  LEA.HI.X.SX32 R31, R83, c[0x0][0x16c], 0x1, P3 ;  /* 0x00005b00531f7a11 */ /* 0x000fe400018f0eff */
[----:B------:R-:W-:Y:S02]  /*2cb0*/  LEA.HI.X.SX32 R39, R84, c[0x0][0x16c], 0x1, P4 ;  /* 0x00005b0054277a11 */ /* 0x000fe400020f0eff */
[----:B------:R-:W-:-:S02]  /*2cc0*/  LEA.HI.X.SX32 R37, R85, c[0x0][0x16c], 0x1, P5 ;  /* 0x00005b0055257a11 */ /* 0x000fc400028f0eff */
.L_x_3:
[----:B------:R-:W-:Y:S01]  /*2cd0*/  ISETP.GE.AND P0, PT, R0, UR4, PT ;  /* 0x0000000400007c0c */ /* 0x000fe2000bf06270 */
[----:B------:R-:W-:Y:S01]  /*2ce0*/  IMAD.WIDE R14, R252, 0x2, R32 ;  /* 0x00000002fc0e7825 */ /* 0x000fe200078e0220 */
[----:B------:R-:W-:-:S02]  /*2cf0*/  ISETP.GE.AND P1, PT, R215, UR4, PT ;  /* 0x00000004d7007c0c */ /* 0x000fc4000bf26270 */
[----:B------:R-:W-:Y:S02]  /*2d00*/  PRMT R86, RZ, 0x7610, R86 ;  /* 0x00007610ff567816 */ /* 0x000fe40000000056 */
[----:B------:R-:W-:-:S07]  /*2d10*/  PRMT R87, RZ, 0x7610, R87 ;  /* 0x00007610ff577816 */ /* 0x000fce0000000057 */
[----:B------:R0:W2:Y:S01]  /*2d20*/  @!P0 LDG.E.U16 R86, [R14.64] ;  /* 0x000000060e568981 */ /* 0x0000a2000c1e1500 */
[----:B------:R-:W-:Y:S02]  /*2d30*/  ISETP.GE.AND P0, PT, R211, UR4, PT ;  /* 0x00000004d3007c0c */ /* 0x000fe4000bf06270 */
[----:B------:R-:W-:Y:S01]  /*2d40*/  PRMT R88, RZ, 0x7610, R88 ;  /* 0x00007610ff587816 */ /* 0x000fe20000000058 */
[----:B0-----:R-:W-:-:S05]  /*2d50*/  IMAD.WIDE R14, R224, 0x2, R32 ;  /* 0x00000002e00e7825 */ /* 0x001fca00078e0220 */
[----:B------:R0:W3:Y:S01]  /*2d60*/  @!P1 LDG.E.U16 R87, [R14.64] ;  /* 0x000000060e579981 */ /* 0x0000e2000c1e1500 */
[----:B------:R-:W-:Y:S02]  /*2d70*/  ISETP.GE.AND P1, PT, R207, UR4, PT ;  /* 0x00000004cf007c0c */ /* 0x000fe4000bf26270 */
[----:B------:R-:W-:Y:S01]  /*2d80*/  PRMT R89, RZ, 0x7610, R89 ;  /* 0x00007610ff597816 */ /* 0x000fe20000000059 */
[----:B0-----:R-:W-:-:S05]  /*2d90*/  IMAD.WIDE R14, R228, 0x2, R32 ;  /* 0x00000002e40e7825 */ /* 0x001fca00078e0220 */
[----:B------:R0:W4:Y:S01]  /*2da0*/  @!P0 LDG.E.U16 R88, [R14.64] ;  /* 0x000000060e588981 */ /* 0x000122000c1e1500 */
[----:B------:R-:W-:Y:S02]  /*2db0*/  ISETP.GE.AND P0, PT, R203, UR4, PT ;  /* 0x00000004cb007c0c */ /* 0x000fe4000bf06270 */
[----:B------:R-:W-:Y:S01]  /*2dc0*/  PRMT R90, RZ, 0x7610, R90 ;  /* 0x00007610ff5a7816 */ /* 0x000fe2000000005a */
[----:B0-----:R-:W-:-:S05]  /*2dd0*/  IMAD.WIDE R14, R232, 0x2, R32 ;  /* 0x00000002e80e7825 */ /* 0x001fca00078e0220 */
[----:B------:R0:W5:Y:S01]  /*2de0*/  @!P1 LDG.E.U16 R89, [R14.64] ;  /* 0x000000060e599981 */ /* 0x000162000c1e1500 */
[----:B------:R-:W-:Y:S02]  /*2df0*/  ISETP.GE.AND P1, PT, R199, UR4, PT ;  /* 0x00000004c7007c0c */ /* 0x000fe4000bf26270 */
[----:B------:R-:W-:Y:S01]  /*2e00*/  PRMT R91, RZ, 0x7610, R91 ;  /* 0x00007610ff5b7816 */ /* 0x000fe2000000005b */
[----:B0-----:R-:W-:-:S05]  /*2e10*/  IMAD.WIDE R14, R236, 0x2, R32 ;  /* 0x00000002ec0e7825 */ /* 0x001fca00078e0220 */
[----:B------:R0:W2:Y:S01]  /*2e20*/  @!P0 LDG.E.U16 R90, [R14.64] ;  /* 0x000000060e5a8981 */ /* 0x0000a2000c1e1500 */
        /* <DEDUP_REMOVED lines=80> */
[----:B------:R-:W-:Y:S01]  /*3330*/  ISETP.GE.AND P0, PT, R208, UR4, PT ;  /* 0x00000004d0007c0c */ /* 0x000fe2000bf06270 */
[----:B0-----:R-:W-:Y:S01]  /*3340*/  IMAD.WIDE R14, R227, 0x2, R32 ;  /* 0x00000002e30e7825 */ /* 0x001fe200078e0220 */
[----:B------:R-:W-:-:S04]  /*3350*/  PRMT R103, RZ, 0x7610, R103 ;  /* 0x00007610ff677816 */ /* 0x000fc80000000067 */
[----:B------:R0:W5:Y:S01]  /*3360*/  @!P1 LDG.E.U16 R124, [R14.64] ;  /* 0x000000060e7c9981 */ /* 0x000162000c1e1500 */
[----:B------:R-:W-:Y:S02]  /*3370*/  ISETP.GE.AND P1, PT, R204, UR4, PT ;  /* 0x00000004cc007c0c */ /* 0x000fe4000bf26270 */
[----:B------:R-:W-:Y:S01]  /*3380*/  PRMT R102, RZ, 0x7610, R102 ;  /* 0x00007610ff667816 */ /* 0x000fe20000000066 */
[----:B0-----:R-:W-:-:S05]  /*3390*/  IMAD.WIDE R14, R231, 0x2, R32 ;  /* 0x00000002e70e7825 */ /* 0x001fca00078e0220 */
[----:B------:R0:W5:Y:S01]  /*33a0*/  @!P0 LDG.E.U16 R103, [R14.64] ;  /* 0x000000060e678981 */ /* 0x000162000c1e1500 */
[----:B------:R-:W-:Y:S01]  /*33b0*/  ISETP.GE.AND P0, PT, R200, UR4, PT ;  /* 0x00000004c8007c0c */ /* 0x000fe2000bf06270 */
[----:B0-----:R-:W-:-:S05]  /*33c0*/  IMAD.WIDE R14, R235, 0x2, R32 ;  /* 0x00000002eb0e7825 */ /* 0x001fca00078e0220 */
[----:B------:R0:W5:Y:S01]  /*33d0*/  @!P1 LDG.E.U16 R102, [R14.64] ;  /* 0x000000060e669981 */ /* 0x000162000c1e1500 */
[----:B------:R-:W-:Y:S02]  /*33e0*/  ISETP.GE.AND P1, PT, R196, UR4, PT ;  /* 0x00000004c4007c0c */ /* 0x000fe4000bf26270 */
[----:B------:R-:W-:Y:S02]  /*33f0*/  PRMT R101, RZ, 0x7610, R101 ;  /* 0x00007610ff657816 */ /* 0x000fe40000000065 */
[----:B------:R-:W-:Y:S01]  /*3400*/  PRMT R81, RZ, 0x7610, R81 ;  /* 0x00007610ff517816 */ /* 0x000fe20000000051 */
[----:B0-----:R-:W-:Y:S01]  /*3410*/  IMAD.WIDE R14, R239, 0x2, R32 ;  /* 0x00000002ef0e7825 */ /* 0x001fe200078e0220 */
[----:B------:R-:W0:Y:S04]  /*3420*/  S2R R147, SR_TID.X ;  /* 0x0000000000937919 */ /* 0x000e280000002100 */
[----:B------:R1:W5:Y:S01]  /*3430*/  @!P0 LDG.E.U16 R101, [R14.64] ;  /* 0x000000060e658981 */ /* 0x000362000c1e1500 */
[----:B------:R-:W-:-:S02]  /*3440*/  ISETP.GE.AND P0, PT, R192, UR4, PT ;  /* 0x00000004c0007c0c */ /* 0x000fc4000bf06270 */
[----:B------:R-:W-:Y:S01]  /*3450*/  PRMT R80, RZ, 0x7610, R80 ;  /* 0x00007610ff507816 */ /* 0x000fe20000000050 */
[----:B-1----:R-:W-:-:S05]  /*3460*/  IMAD.WIDE R14, R243, 0x2, R32 ;  /* 0x00000002f30e7825 */ /* 0x002fca00078e0220 */
[----:B------:R1:W5:Y:S01]  /*3470*/  @!P1 LDG.E.U16 R81, [R14.64] ;  /* 0x000000060e519981 */ /* 0x000362000c1e1500 */
[----:B------:R-:W-:Y:S02]  /*3480*/  ISETP.GE.AND P1, PT, R188, UR4, PT ;  /* 0x00000004bc007c0c */ /* 0x000fe4000bf26270 */
[----:B------:R-:W-:Y:S02]  /*3490*/  PRMT R85, RZ, 0x7610, R85 ;  /* 0x00007610ff557816 */ /* 0x000fe40000000055 */
[----:B0-----:R-:W-:Y:S01]  /*34a0*/  LOP3.LUT R147, R147, 0x3f, RZ, 0xc0, !PT ;  /* 0x0000003f93937812 */ /* 0x001fe200078ec0ff */
[----:B-1----:R-:W-:-:S05]  /*34b0*/  IMAD.WIDE R14, R247, 0x2, R32 ;  /* 0x00000002f70e7825 */ /* 0x002fca00078e0220 */
[----:B------:R0:W5:Y:S01]  /*34c0*/  @!P0 LDG.E.U16 R80, [R14.64] ;  /* 0x000000060e508981 */ /* 0x000162000c1e1500 */
[----:B------:R-:W-:Y:S01]  /*34d0*/  ISETP.GE.AND P0, PT, R147, UR4, PT ;  /* 0x0000000493007c0c */ /* 0x000fe2000bf06270 */
[----:B0-----:R-:W-:-:S05]  /*34e0*/  IMAD.WIDE R14, R251, 0x2, R32 ;  /* 0x00000002fb0e7825 */ /* 0x001fca00078e0220 */
[----:B------:R0:W5:Y:S01]  /*34f0*/  @!P1 LDG.E.U16 R85, [R14.64] ;  /* 0x000000060e559981 */ /* 0x000162000c1e1500 */
[----:B------:R-:W-:-:S03]  /*3500*/  PRMT R84, RZ, 0x7610, R84 ;  /* 0x00007610ff547816 */ /* 0x000fc60000000054 */
[----:B------:R-:W-:Y:S01]  /*3510*/  BAR.SYNC.DEFER_BLOCKING 0x0 ;  /* 0x0000000000007b1d */ /* 0x000fe20000010000 */
[----:B------:R-:W-:Y:S01]  /*3520*/  PRMT R83, RZ, 0x7610, R83 ;  /* 0x00007610ff537816 */ /* 0x000fe20000000053 */
[----:B0-----:R-:W-:Y:S01]  /*3530*/  IMAD.WIDE R14, R4, 0x2, R36 ;  /* 0x00000002040e7825 */ /* 0x001fe200078e0224 */
[----:B------:R-:W-:-:S04]  /*3540*/  PRMT R82, RZ, 0x7610, R82 ;  /* 0x00007610ff527816 */ /* 0x000fc80000000052 */
[----:B------:R0:W5:Y:S02]  /*3550*/  @!P0 LDG.E.U16 R84, [R14.64] ;  /* 0x000000060e548981 */ /* 0x000164000c1e1500 */
[----:B0-----:R-:W-:-:S05]  /*3560*/  IMAD.WIDE R14, R4, 0x2, R38 ;  /* 0x00000002040e7825 */ /* 0x001fca00078e0226 */
[----:B------:R0:W5:Y:S04]  /*3570*/  @!P0 LDG.E.U16 R83, [R14.64] ;  /* 0x000000060e538981 */ /* 0x000168000c1e1500 */
[----:B--2---:R1:W-:Y:S01]  /*3580*/  STS.U16 [R2], R86 ;  /* 0x0000005602007388 */ /* 0x0043e20000000400 */
[----:B0-----:R-:W-:Y:S01]  /*3590*/  IMAD.WIDE R14, R4, 0x2, R30 ;  /* 0x00000002040e7825 */ /* 0x001fe200078e021e */
[----:B-1----:R-:W-:-:S04]  /*35a0*/  PRMT R86, RZ, 0x7610, R86 ;  /* 0x00007610ff567816 */ /* 0x002fc80000000056 */
[----:B------:R0:W2:Y:S04]  /*35b0*/  @!P0 LDG.E.U16 R82, [R14.64] ;  /* 0x000000060e528981 */ /* 0x0000a8000c1e1500 */
[----:B---3--:R1:W-:Y:S01]  /*35c0*/  STS.U16 [R2+0x400], R87 ;  /* 0x0004005702007388 */ /* 0x0083e20000000400 */
[----:B0-----:R-:W-:Y:S01]  /*35d0*/  IMAD.WIDE R14, R4, 0x2, R40 ;  /* 0x00000002040e7825 */ /* 0x001fe200078e0228 */
[----:B-1----:R-:W-:-:S04]  /*35e0*/  PRMT R87, RZ, 0x7610, R87 ;  /* 0x00007610ff577816 */ /* 0x002fc80000000057 */
[----:B------:R0:W3:Y:S04]  /*35f0*/  @!P0 LDG.E.U16 R86, [R14.64] ;  /* 0x000000060e568981 */ /* 0x0000e8000c1e1500 */
[----:B----4-:R1:W-:Y:S01]  /*3600*/  STS.U16 [R2+0x800], R88 ;  /* 0x0008005802007388 */ /* 0x0103e20000000400 */
[----:B0-----:R-:W-:Y:S01]  /*3610*/  IMAD.WIDE R14, R4, 0x2, R16 ;  /* 0x00000002040e7825 */ /* 0x001fe200078e0210 */
[----:B-1----:R-:W-:-:S04]  /*3620*/  PRMT R88, RZ, 0x7610, R88 ;  /* 0x00007610ff587816 */ /* 0x002fc80000000058 */
[----:B------:R0:W4:Y:S02]  /*3630*/  @!P0 LDG.E.U16 R87, [R14.64] ;  /* 0x000000060e578981 */ /* 0x000124000c1e1500 */
[----:B0-----:R-:W-:Y:S02]  /*3640*/  IMAD.WIDE R14, R4, 0x2, R26 ;  /* 0x00000002040e7825 */ /* 0x001fe400078e021a */
[----:B-----5:R0:W-:Y:S04]  /*3650*/  STS.U16 [R2+0xc00], R89 ;  /* 0x000c005902007388 */ /* 0x0201e80000000400 */
[----:B------:R1:W5:Y:S01]  /*3660*/  @!P0 LDG.E.U16 R88, [R14.64] ;  /* 0x000000060e588981 */ /* 0x000362000c1e1500 */
[----:B0-----:R-:W-:Y:S01]  /*3670*/  PRMT R89, RZ, 0x7610, R89 ;  /* 0x00007610ff597816 */ /* 0x001fe20000000059 */
[----:B-1----:R-:W-:-:S02]  /*3680*/  IMAD.MOV.U32 R14, RZ, RZ, R18 ;  /* 0x000000ffff0e7224 */ /* 0x002fc400078e0012 */
[----:B------:R-:W-:-:S04]  /*3690*/  IMAD.MOV.U32 R15, RZ, RZ, R19 ;  /* 0x000000ffff0f7224 */ /* 0x000fc800078e0013 */
[----:B------:R-:W-:Y:S01]  /*36a0*/  IMAD.WIDE R18, R4, 0x2, R14 ;  /* 0x0000000204127825 */ /* 0x000fe200078e020e */
[----:B------:R0:W-:Y:S04]  /*36b0*/  STS.U16 [R2+0x1000], R90 ;  /* 0x0010005a02007388 */ /* 0x0001e80000000400 */
[----:B------:R1:W2:Y:S01]  /*36c0*/  @!P0 LDG.E.U16 R89, [R18.64] ;  /* 0x0000000612598981 */ /* 0x0002a2000c1e1500 */
[----:B0-----:R-:W-:Y:S01]  /*36d0*/  PRMT R90, RZ, 0x7610, R90 ;  /* 0x00007610ff5a7816 */ /* 0x001fe2000000005a */
[----:B-1----:R-:W-:Y:S02]  /*36e0*/  IMAD.MOV.U32 R18, RZ, RZ, R20 ;  /* 0x000000ffff127224 */ /* 0x002fe400078e0014 */
[----:B------:R-:W-:-:S04]  /*36f0*/  IMAD.MOV.U32 R19, RZ, RZ, R21 ;  /* 0x000000ffff137224 */ /* 0x000fc800078e0015 */
[C---:B------:R-:W-:Y:S01]  /*3700*/  IMAD.WIDE R20, R4.reuse, 0x2, R18 ;  /* 0x0000000204147825 */ /* 0x040fe200078e0212 */
[----:B------:R0:W-:Y:S04]  /*3710*/  STS.U16 [R2+0x1400], R91 ;  /* 0x0014005b02007388 */ /* 0x0001e80000000400 */
[----:B------:R1:W2:Y:S01]  /*3720*/  @!P0 LDG.E.U16 R90, [R20.64] ;  /* 0x00000006145a8981 */ /* 0x0002a2000c1e1500 */
[----:B0-----:R-:W-:Y:S01]  /*3730*/  PRMT R91, RZ, 0x7610, R91 ;  /* 0x00007610ff5b7816 */ /* 0x001fe2000000005b */
[----:B-1----:R-:W-:Y:S02]  /*3740*/  IMAD.WIDE R20, R4, 0x2, R24 ;  /* 0x0000000204147825 */ /* 0x002fe400078e0218 */
[----:B------:R0:W-:Y:S01]  /*3750*/  STS.U16 [R2+0x1800], R100 ;  /* 0x0018006402007388 */ /* 0x0001e20000000400 */
[----:B------:R-:W-:-:S03]  /*3760*/  LOP3.LUT R23, R23, R22, RZ, 0x3c, !PT ;  /* 0x0000001617177212 */ /* 0x000fc600078e3cff */
[----:B------:R1:W2:Y:S01]  /*3770*/  @!P0 LDG.E.U16 R91, [R20.64] ;  /* 0x00000006145b8981 */ /* 0x0002a2000c1e1500 */
[----:B------:R-:W-:Y:S02]  /*3780*/  LOP3.LUT R22, R23, R22, RZ, 0x3c, !PT ;  /* 0x0000001617167212 */ /* 0x000fe400078e3cff */
[----:B0-----:R-:W-:Y:S01]  /*3790*/  PRMT R100, RZ, 0x7610, R100 ;  /* 0x00007610ff647816 */ /* 0x001fe20000000064 */
[----:B-1----:R-:W-:Y:S01]  /*37a0*/  IMAD.WIDE R20, R4, 0x2, R34 ;  /* 0x0000000204147825 */ /* 0x002fe200078e0222 */
[----:B------:R0:W-:Y:S01]  /*37b0*/  STS.U16 [R2+0x1c00], R144 ;  /* 0x001c009002007388 */ /* 0x0001e20000000400 */
[----:B------:R-:W-:-:S03]  /*37c0*/  LOP3.LUT R153, R153, R152, RZ, 0x3c, !PT ;  /* 0x0000009899997212 */ /* 0x000fc600078e3cff */
[----:B------:R1:W2:Y:S01]  /*37d0*/  @!P0 LDG.E.U16 R100, [R20.64] ;  /* 0x0000000614648981 */ /* 0x0002a2000c1e1500 */
[----:B------:R-:W-:Y:S02]  /*37e0*/  LOP3.LUT R23, R23, R22, RZ, 0x3c, !PT ;  /* 0x0000001617177212 */ /* 0x000fe400078e3cff */
[----:B0-----:R-:W-:Y:S01]  /*37f0*/  PRMT R144, RZ, 0x7610, R144 ;  /* 0x00007610ff907816 */ /* 0x001fe20000000090 */
[----:B-1----:R-:W-:Y:S01]  /*3800*/  IMAD.WIDE R20, R4, 0x2, R28 ;  /* 0x0000000204147825 */ /* 0x002fe200078e021c */
[----:B------:R-:W-:Y:S01]  /*3810*/  LOP3.LUT R152, R153, R152, RZ, 0x3c, !PT ;  /* 0x0000009899987212 */ /* 0x000fe200078e3cff */
[----:B------:R0:W-:Y:S01]  /*3820*/  STS.U16 [R7+0x100], R143 ;  /* 0x0001008f07007388 */ /* 0x0001e20000000400 */
[----:B------:R-:W-:-:S03]  /*3830*/  LOP3.LUT R73, R73, R72, RZ, 0x3c, !PT ;  /* 0x0000004849497212 */ /* 0x000fc600078e3cff */
[----:B------:R1:W2:Y:S01]  /*3840*/  @!P0 LDG.E.U16 R144, [R20.64] ;  /* 0x0000000614908981 */ /* 0x0002a2000c1e1500 */
[----:B------:R-:W-:Y:S02]  /*3850*/  LOP3.LUT R153, R153, R152, RZ, 0x3c, !PT ;  /* 0x0000009899997212 */ /* 0x000fe400078e3cff */
[----:B0-----:R-:W-:Y:S01]  /*3860*/  PRMT R143, RZ, 0x7610, R143 ;  /* 0x00007610ff8f7816 */ /* 0x001fe2000000008f */
[----:B-1----:R-:W-:Y:S01]  /*3870*/  IMAD.WIDE R20, R4, 0x2, R22 ;  /* 0x0000000204147825 */ /* 0x002fe200078e0216 */
[C---:B------:R-:W-:Y:S01]  /*3880*/  LOP3.LUT R72, R73.reuse, R72, RZ, 0x3c, !PT ;  /* 0x0000004849487212 */ /* 0x040fe200078e3cff */
[----:B------:R0:W-:Y:S04]  /*3890*/  STS.U16 [R7+0x500], R142 ;  /* 0x0005008e07007388 */ /* 0x0001e80000000400 */
[----:B------:R1:W2:Y:S01]  /*38a0*/  @!P0 LDG.E.U16 R143, [R20.64] ;  /* 0x00000006148f8981 */ /* 0x0002a2000c1e1500 */
[----:B------:R-:W-:-:S02]  /*38b0*/  LOP3.LUT R73, R73, R72, RZ, 0x3c, !PT ;  /* 0x0000004849497212 */ /* 0x000fc400078e3cff */
[----:B0-----:R-:W-:Y:S01]  /*38c0*/  PRMT R142, RZ, 0x7610, R142 ;  /* 0x00007610ff8e7816 */ /* 0x001fe2000000008e */
[----:B-1----:R-:W-:Y:S01]  /*38d0*/  IMAD.WIDE R20, R4, 0x2, R152 ;  /* 0x0000000204147825 */ /* 0x002fe200078e0298 */
[----:B------:R-:W-:-:S04]  /*38e0*/  PRMT R145, RZ, 0x7610, R145 ;  /* 0x00007610ff917816 */ /* 0x000fc80000000091 */
[----:B------:R0:W2:Y:S04]  /*38f0*/  @!P0 LDG.E.U16 R142, [R20.64] ;  /* 0x00000006148e8981 */ /* 0x0000a8000c1e1500 */
[----:B------:R-:W-:Y:S01]  /*3900*/  STS.U16 [R7+0x900], R45 ;  /* 0x0009002d07007388 */ /* 0x000fe20000000400 */
[----:B0-----:R-:W-:-:S03]  /*3910*/  IMAD.WIDE R20, R4, 0x2, R72 ;  /* 0x0000000204147825 */ /* 0x001fc600078e0248 */
[----:B------:R0:W-:Y:S04]  /*3920*/  STS.U16 [R7+0xd00], R44 ;  /* 0x000d002c07007388 */ /* 0x0001e80000000400 */
[----:B------:R1:W2:Y:S01]  /*3930*/  @!P0 LDG.E.U16 R145, [R20.64] ;  /* 0x0000000614918981 */ /* 0x0002a2000c1e1500 */
[----:B------:R-:W-:Y:S01]  /*3940*/  LOP3.LUT R57, R57, R56, RZ, 0x3c, !PT ;  /* 0x0000003839397212 */ /* 0x000fe200078e3cff */
[----:B-1----:R-:W-:Y:S02]  /*3950*/  IMAD.MOV.U32 R20, RZ, RZ, R136 ;  /* 0x000000ffff147224 */ /* 0x002fe400078e0088 */
[--C-:B------:R-:W-:Y:S01]  /*3960*/  IMAD.MOV.U32 R21, RZ, RZ, R133.reuse ;  /* 0x000000ffff157224 */ /* 0x100fe200078e0085 */
[----:B------:R-:W-:-:S03]  /*3970*/  PRMT R133, RZ, 0x7610, R133 ;  /* 0x00007610ff857816 */ /* 0x000fc60000000085 */
[----:B0-----:R-:W-:Y:S01]  /*3980*/  IMAD.WIDE R44, R4, 0x2, R20 ;  /* 0x00000002042c7825 */ /* 0x001fe200078e0214 */
[----:B------:R-:W-:-:S04]  /*3990*/  PRMT R136, RZ, 0x7610, R136 ;  /* 0x00007610ff887816 */ /* 0x000fc80000000088 */
[----:B------:R0:W3:Y:S01]  /*39a0*/  @!P0 LDG.E.U16 R133, [R44.64] ;  /* 0x000000062c858981 */ /* 0x0000e2000c1e1500 */
[----:B------:R-:W-:Y:S02]  /*39b0*/  LOP3.LUT R56, R57, R56, RZ, 0x3c, !PT ;  /* 0x0000003839387212 */ /* 0x000fe400078e3cff */
[----:B------:R-:W-:Y:S01]  /*39c0*/  LOP3.LUT R65, R65, R64, RZ, 0x3c, !PT ;  /* 0x0000004041417212 */ /* 0x000fe200078e3cff */
[----:B------:R1:W-:Y:S04]  /*39d0*/  STS.U16 [R7+0x1500], R140 ;  /* 0x0015008c07007388 */ /* 0x0003e80000000400 */
[----:B------:R1:W-:Y:S01]  /*39e0*/  STS.U16 [R7+0x1900], R139 ;  /* 0x0019008b07007388 */ /* 0x0003e20000000400 */
[----:B0-----:R-:W-:Y:S01]  /*39f0*/  IMAD.WIDE R44, R4, 0x2, R70 ;  /* 0x00000002042c7825 */ /* 0x001fe200078e0246 */
[----:B------:R-:W-:-:S02]  /*3a00*/  LOP3.LUT R57, R57, R56, RZ, 0x3c, !PT ;  /* 0x0000003839397212 */ /* 0x000fc400078e3cff */
[----:B------:R0:W-:Y:S01]  /*3a10*/  STS.U16 [R7+0x1d00], R138 ;  /* 0x001d008a07007388 */ /* 0x0001e20000000400 */
[----:B-1----:R-:W-:-:S03]  /*3a20*/  PRMT R140, RZ, 0x7610, R140 ;  /* 0x00007610ff8c7816 */ /* 0x002fc6000000008c */
[----:B------:R1:W3:Y:S01]  /*3a30*/  @!P0 LDG.E.U16 R136, [R44.64] ;  /* 0x000000062c888981 */ /* 0x0002e2000c1e1500 */
[C---:B------:R-:W-:Y:S02]  /*3a40*/  LOP3.LUT R64, R65.reuse, R64, RZ, 0x3c, !PT ;  /* 0x0000004041407212 */ /* 0x040fe400078e3cff */
[----:B------:R-:W-:Y:S01]  /*3a50*/  PRMT R139, RZ, 0x7610, R139 ;  /* 0x00007610ff8b7816 */ /* 0x000fe2000000008b */
[----:B------:R-:W-:Y:S01]  /*3a60*/  STS.U16 [R7+0x1100], R141 ;  /* 0x0011008d07007388 */ /* 0x000fe20000000400 */
[----:B-1----:R-:W-:Y:S01]  /*3a70*/  IMAD.WIDE R44, R4, 0x2, R66 ;  /* 0x00000002042c7825 */ /* 0x002fe200078e0242 */
[----:B------:R-:W-:-:S04]  /*3a80*/  LOP3.LUT R65, R65, R64, RZ, 0x3c, !PT ;  /* 0x0000004041417212 */ /* 0x000fc800078e3cff */
[----:B------:R1:W3:Y:S01]  /*3a90*/  @!P0 LDG.E.U16 R140, [R44.64] ;  /* 0x000000062c8c8981 */ /* 0x0002e2000c1e1500 */
[----:B0-----:R-:W-:Y:S02]  /*3aa0*/  PRMT R138, RZ, 0x7610, R138 ;  /* 0x00007610ff8a7816 */ /* 0x001fe4000000008a */
[----:B------:R-:W-:Y:S01]  /*3ab0*/  LOP3.LUT R61, R61, R60, RZ, 0x3c, !PT ;  /* 0x0000003c3d3d7212 */ /* 0x000fe200078e3cff */
[----:B-1----:R-:W-:-:S03]  /*3ac0*/  IMAD.WIDE R44, R4, 0x2, R56 ;  /* 0x00000002042c7825 */ /* 0x002fc600078e0238 */
[C---:B------:R-:W-:Y:S02]  /*3ad0*/  LOP3.LUT R60, R61.reuse, R60, RZ, 0x3c, !PT ;  /* 0x0000003c3d3c7212 */ /* 0x040fe400078e3cff */
[----:B------:R0:W5:Y:S02]  /*3ae0*/  @!P0 LDG.E.U16 R139, [R44.64] ;  /* 0x000000062c8b8981 */ /* 0x000164000c1e1500 */
[----:B------:R-:W-:Y:S02]  /*3af0*/  LOP3.LUT R61, R61, R60, RZ, 0x3c, !PT ;  /* 0x0000003c3d3d7212 */ /* 0x000fe400078e3cff */
[----:B------:R1:W-:Y:S01]  /*3b00*/  STS.U16 [R8+0x200], R137 ;  /* 0x0002008908007388 */ /* 0x0003e20000000400 */
[----:B0-----:R-:W-:Y:S01]  /*3b10*/  IMAD.WIDE R44, R4, 0x2, R64 ;  /* 0x00000002042c7825 */ /* 0x001fe200078e0240 */
[----:B-1----:R-:W-:-:S04]  /*3b20*/  PRMT R137, RZ, 0x7610, R137 ;  /* 0x00007610ff897816 */ /* 0x002fc80000000089 */
[----:B------:R0:W5:Y:S01]  /*3b30*/  @!P0 LDG.E.U16 R138, [R44.64] ;  /* 0x000000062c8a8981 */ /* 0x000162000c1e1500 */
[----:B------:R-:W-:-:S03]  /*3b40*/  LOP3.LUT R59, R59, R58, RZ, 0x3c, !PT ;  /* 0x0000003a3b3b7212 */ /* 0x000fc600078e3cff */
[----:B------:R1:W-:Y:S01]  /*3b50*/  STS.U16 [R8+0x600], R135 ;  /* 0x0006008708007388 */ /* 0x0003e20000000400 */
[----:B0-----:R-:W-:Y:S01]  /*3b60*/  IMAD.WIDE R44, R4, 0x2, R62 ;  /* 0x00000002042c7825 */ /* 0x001fe200078e023e */
[----:B-1----:R-:W-:-:S04]  /*3b70*/  PRMT R135, RZ, 0x7610, R135 ;  /* 0x00007610ff877816 */ /* 0x002fc80000000087 */
[----:B------:R0:W5:Y:S01]  /*3b80*/  @!P0 LDG.E.U16 R137, [R44.64] ;  /* 0x000000062c898981 */ /* 0x000162000c1e1500 */
[----:B------:R-:W-:Y:S02]  /*3b90*/  LOP3.LUT R58, R59, R58, RZ, 0x3c, !PT ;  /* 0x0000003a3b3a7212 */ /* 0x000fe400078e3cff */
[----:B------:R-:W-:Y:S01]  /*3ba0*/  LOP3.LUT R55, R55, R54, RZ, 0x3c, !PT ;  /* 0x0000003637377212 */ /* 0x000fe200078e3cff */
[----:B------:R1:W-:Y:S01]  /*3bb0*/  STS.U16 [R8+0xa00], R134 ;  /* 0x000a008608007388 */ /* 0x0003e20000000400 */
[----:B0-----:R-:W-:Y:S01]  /*3bc0*/  IMAD.WIDE R44, R4, 0x2, R60 ;  /* 0x00000002042c7825 */ /* 0x001fe200078e023c */
[----:B------:R-:W-:Y:S02]  /*3bd0*/  LOP3.LUT R59, R59, R58, RZ, 0x3c, !PT ;  /* 0x0000003a3b3b7212 */ /* 0x000fe400078e3cff */
[----:B-1----:R-:W-:Y:S02]  /*3be0*/  PRMT R134, RZ, 0x7610, R134 ;  /* 0x00007610ff867816 */ /* 0x002fe40000000086 */
[----:B------:R0:W5:Y:S01]  /*3bf0*/  @!P0 LDG.E.U16 R135, [R44.64] ;  /* 0x000000062c878981 */ /* 0x000162000c1e1500 */
[----:B------:R-:W-:-:S03]  /*3c00*/  LOP3.LUT R54, R55, R54, RZ, 0x3c, !PT ;  /* 0x0000003637367212 */ /* 0x000fc600078e3cff */
[----:B------:R1:W-:Y:S01]  /*3c10*/  STS.U16 [R8+0xe00], R132 ;  /* 0x000e008408007388 */ /* 0x0003e20000000400 */
[C---:B0-----:R-:W-:Y:S01]  /*3c20*/  IMAD.WIDE R44, R4.reuse, 0x2, R12 ;  /* 0x00000002042c7825 */ /* 0x041fe200078e020c */
[----:B------:R-:W-:Y:S02]  /*3c30*/  LOP3.LUT R55, R55, R54, RZ, 0x3c, !PT ;  /* 0x0000003637377212 */ /* 0x000fe400078e3cff */
[----:B-1----:R-:W-:Y:S02]  /*3c40*/  PRMT R132, RZ, 0x7610, R132 ;  /* 0x00007610ff847816 */ /* 0x002fe40000000084 */
[----:B------:R0:W5:Y:S01]  /*3c50*/  @!P0 LDG.E.U16 R134, [R44.64] ;  /* 0x000000062c868981 */ /* 0x000162000c1e1500 */
[----:B------:R-:W-:Y:S02]  /*3c60*/  PRMT R141, RZ, 0x7610, R141 ;  /* 0x00007610ff8d7816 */ /* 0x000fe4000000008d */
[-C--:B------:R-:W-:Y:S01]  /*3c70*/  LOP3.LUT R53, R53, R52.reuse, RZ, 0x3c, !PT ;  /* 0x0000003435357212 */ /* 0x080fe200078e3cff */
[----:B0-----:R-:W-:Y:S01]  /*3c80*/  IMAD.WIDE R44, R4, 0x2, R58 ;  /* 0x00000002042c7825 */ /* 0x001fe200078e023a */
[----:B------:R0:W-:Y:S04]  /*3c90*/  STS.U16 [R8+0x1200], R47 ;  /* 0x0012002f08007388 */ /* 0x0001e80000000400 */
[----:B------:R1:W5:Y:S01]  /*3ca0*/  @!P0 LDG.E.U16 R132, [R44.64] ;  /* 0x000000062c848981 */ /* 0x000362000c1e1500 */
[----:B------:R-:W-:-:S03]  /*3cb0*/  LOP3.LUT R52, R53, R52, RZ, 0x3c, !PT ;  /* 0x0000003435347212 */ /* 0x000fc600078e3cff */
[----:B------:R4:W-:Y:S01]  /*3cc0*/  STS.U16 [R8+0x1600], R46 ;  /* 0x0016002e08007388 */ /* 0x0009e20000000400 */
[----:B0-----:R-:W-:Y:S02]  /*3cd0*/  IMAD.MOV.U32 R47, RZ, RZ, R78 ;  /* 0x000000ffff2f7224 */ /* 0x001fe400078e004e */
[----:B-1----:R-:W-:Y:S01]  /*3ce0*/  IMAD.WIDE R44, R4, 0x2, R54 ;  /* 0x00000002042c7825 */ /* 0x002fe200078e0236 */
[----:B------:R-:W-:-:S03]  /*3cf0*/  PRMT R78, RZ, 0x7610, R78 ;  /* 0x00007610ff4e7816 */ /* 0x000fc6000000004e */
[----:B----4-:R-:W-:Y:S01]  /*3d00*/  IMAD.MOV.U32 R46, RZ, RZ, R79 ;  /* 0x000000ffff2e7224 */ /* 0x010fe200078e004f */
[----:B------:R0:W4:Y:S01]  /*3d10*/  @!P0 LDG.E.U16 R141, [R44.64] ;  /* 0x000000062c8d8981 */ /* 0x000122000c1e1500 */
[----:B------:R-:W-:Y:S02]  /*3d20*/  LOP3.LUT R75, R75, R74, RZ, 0x3c, !PT ;  /* 0x0000004a4b4b7212 */ /* 0x000fe400078e3cff */
[----:B------:R-:W-:Y:S02]  /*3d30*/  LOP3.LUT R53, R53, R52, RZ, 0x3c, !PT ;  /* 0x0000003435357212 */ /* 0x000fe400078e3cff */
[----:B------:R-:W-:Y:S01]  /*3d40*/  LOP3.LUT R74, R75, R74, RZ, 0x3c, !PT ;  /* 0x0000004a4b4a7212 */ /* 0x000fe200078e3cff */
[----:B0-----:R-:W-:Y:S01]  /*3d50*/  IMAD.WIDE R44, R4, 0x2, R46 ;  /* 0x00000002042c7825 */ /* 0x001fe200078e022e */
[----:B------:R-:W-:Y:S02]  /*3d60*/  PRMT R79, RZ, 0x7610, R79 ;  /* 0x00007610ff4f7816 */ /* 0x000fe4000000004f */
[----:B------:R-:W-:-:S02]  /*3d70*/  LOP3.LUT R51, R51, R50, RZ, 0x3c, !PT ;  /* 0x0000003233337212 */ /* 0x000fc400078e3cff */
[----:B------:R0:W4:Y:S01]  /*3d80*/  @!P0 LDG.E.U16 R78, [R44.64] ;  /* 0x000000062c4e8981 */ /* 0x000122000c1e1500 */
[----:B------:R-:W-:Y:S02]  /*3d90*/  LOP3.LUT R75, R75, R74, RZ, 0x3c, !PT ;  /* 0x0000004a4b4b7212 */ /* 0x000fe400078e3cff */
[----:B------:R-:W-:Y:S01]  /*3da0*/  LOP3.LUT R50, R51, R50, RZ, 0x3c, !PT ;  /* 0x0000003233327212 */ /* 0x000fe200078e3cff */
[----:B------:R1:W-:Y:S01]  /*3db0*/  STS.U16 [R8+0x1e00], R126 ;  /* 0x001e007e08007388 */ /* 0x0003e20000000400 */
[----:B------:R-:W-:Y:S01]  /*3dc0*/  LOP3.LUT R49, R49, R48, RZ, 0x3c, !PT ;  /* 0x0000003031317212 */ /* 0x000fe200078e3cff */
[----:B0-----:R-:W-:Y:S01]  /*3dd0*/  IMAD.WIDE R44, R4, 0x2, R52 ;  /* 0x00000002042c7825 */ /* 0x001fe200078e0234 */
[----:B------:R-:W-:Y:S02]  /*3de0*/  LOP3.LUT R51, R51, R50, RZ, 0x3c, !PT ;  /* 0x0000003233337212 */ /* 0x000fe400078e3cff */
[----:B-1----:R-:W-:Y:S02]  /*3df0*/  PRMT R126, RZ, 0x7610, R126 ;  /* 0x00007610ff7e7816 */ /* 0x002fe4000000007e */
[----:B------:R0:W4:Y:S01]  /*3e00*/  @!P0 LDG.E.U16 R79, [R44.64] ;  /* 0x000000062c4f8981 */ /* 0x000122000c1e1500 */
[----:B------:R-:W-:-:S03]  /*3e10*/  LOP3.LUT R48, R49, R48, RZ, 0x3c, !PT ;  /* 0x0000003031307212 */ /* 0x000fc600078e3cff */
[----:B------:R-:W-:Y:S01]  /*3e20*/  STS.U16 [R8+0x1a00], R127 ;  /* 0x001a007f08007388 */ /* 0x000fe20000000400 */
[----:B0-----:R-:W-:-:S03]  /*3e30*/  IMAD.WIDE R44, R4, 0x2, R74 ;  /* 0x00000002042c7825 */ /* 0x001fc600078e024a */
[----:B------:R0:W-:Y:S01]  /*3e40*/  STS.U16 [R9+0x300], R125 ;  /* 0x0003007d09007388 */ /* 0x0001e20000000400 */
[----:B------:R-:W-:-:S03]  /*3e50*/  LOP3.LUT R49, R49, R48, RZ, 0x3c, !PT ;  /* 0x0000003031317212 */ /* 0x000fc600078e3cff */
[----:B------:R1:W4:Y:S01]  /*3e60*/  @!P0 LDG.E.U16 R126, [R44.64] ;  /* 0x000000062c7e8981 */ /* 0x000322000c1e1500 */
[----:B0-----:R-:W-:Y:S01]  /*3e70*/  PRMT R125, RZ, 0x7610, R125 ;  /* 0x00007610ff7d7816 */ /* 0x001fe2000000007d */
[C---:B-1----:R-:W-:Y:S02]  /*3e80*/  IMAD.WIDE R44, R4.reuse, 0x2, R50 ;  /* 0x00000002042c7825 */ /* 0x042fe400078e0232 */
[----:B------:R0:W-:Y:S04]  /*3e90*/  STS.U16 [R9+0x700], R124 ;  /* 0x0007007c09007388 */ /* 0x0001e80000000400 */
[----:B------:R1:W4:Y:S01]  /*3ea0*/  @!P0 LDG.E.U16 R125, [R44.64] ;  /* 0x000000062c7d8981 */ /* 0x000322000c1e1500 */
[-C--:B------:R-:W-:Y:S02]  /*3eb0*/  LOP3.LUT R43, R43, R42.reuse, RZ, 0x3c, !PT ;  /* 0x0000002a2b2b7212 */ /* 0x080fe400078e3cff */
[----:B0-----:R-:W-:Y:S01]  /*3ec0*/  PRMT R124, RZ, 0x7610, R124 ;  /* 0x00007610ff7c7816 */ /* 0x001fe2000000007c */
[----:B-1----:R-:W-:Y:S01]  /*3ed0*/  IMAD.WIDE R44, R4, 0x2, R48 ;  /* 0x00000002042c7825 */ /* 0x002fe200078e0230 */
[----:B------:R-:W-:Y:S01]  /*3ee0*/  LOP3.LUT R42, R43, R42, RZ, 0x3c, !PT ;  /* 0x0000002a2b2a7212 */ /* 0x000fe200078e3cff */
[----:B------:R0:W-:Y:S04]  /*3ef0*/  STS.U16 [R9+0xb00], R103 ;  /* 0x000b006709007388 */ /* 0x0001e80000000400 */
[----:B------:R1:W4:Y:S01]  /*3f00*/  @!P0 LDG.E.U16 R124, [R44.64] ;  /* 0x000000062c7c8981 */ /* 0x000322000c1e1500 */
[----:B------:R-:W-:-:S02]  /*3f10*/  LOP3.LUT R69, R69, R68, RZ, 0x3c, !PT ;  /* 0x0000004445457212 */ /* 0x000fc400078e3cff */
[----:B------:R-:W-:Y:S02]  /*3f20*/  LOP3.LUT R43, R43, R42, RZ, 0x3c, !PT ;  /* 0x0000002a2b2b7212 */ /* 0x000fe400078e3cff */
[----:B0-----:R-:W-:Y:S01]  /*3f30*/  PRMT R103, RZ, 0x7610, R103 ;  /* 0x00007610ff677816 */ /* 0x001fe20000000067 */
[----:B-1----:R-:W-:Y:S02]  /*3f40*/  IMAD.MOV.U32 R44, RZ, RZ, R77 ;  /* 0x000000ffff2c7224 */ /* 0x002fe400078e004d */
[----:B------:R-:W-:Y:S01]  /*3f50*/  IMAD.MOV.U32 R45, RZ, RZ, R76 ;  /* 0x000000ffff2d7224 */ /* 0x000fe200078e004c */
[----:B------:R-:W-:-:S03]  /*3f60*/  LOP3.LUT R68, R69, R68, RZ, 0x3c, !PT ;  /* 0x0000004445447212 */ /* 0x000fc600078e3cff */
[----:B------:R-:W-:Y:S01]  /*3f70*/  IMAD.WIDE R76, R4, 0x2, R44 ;  /* 0x00000002044c7825 */ /* 0x000fe200078e022c */
[----:B------:R0:W-:Y:S01]  /*3f80*/  STS.U16 [R9+0xf00], R102 ;  /* 0x000f006609007388 */ /* 0x0001e20000000400 */
[----:B------:R-:W-:-:S03]  /*3f90*/  LOP3.LUT R69, R69, R68, RZ, 0x3c, !PT ;  /* 0x0000004445457212 */ /* 0x000fc600078e3cff */
[----:B------:R1:W4:Y:S01]  /*3fa0*/  @!P0 LDG.E.U16 R103, [R76.64] ;  /* 0x000000064c678981 */ /* 0x000322000c1e1500 */
[----:B0-----:R-:W-:Y:S01]  /*3fb0*/  PRMT R102, RZ, 0x7610, R102 ;  /* 0x00007610ff667816 */ /* 0x001fe20000000066 */
[----:B-1----:R-:W-:Y:S01]  /*3fc0*/  IMAD.WIDE R76, R4, 0x2, R42 ;  /* 0x00000002044c7825 */ /* 0x002fe200078e022a */
[----:B------:R-:W-:-:S04]  /*3fd0*/  PRMT R146, RZ, 0x7610, R146 ;  /* 0x00007610ff927816 */ /* 0x000fc80000000092 */
[----:B------:R0:W4:Y:S02]  /*3fe0*/  @!P0 LDG.E.U16 R102, [R76.64] ;  /* 0x000000064c668981 */ /* 0x000124000c1e1500 */
[----:B0-----:R-:W-:-:S05]  /*3ff0*/  IMAD.WIDE R76, R4, 0x2, R68 ;  /* 0x00000002044c7825 */ /* 0x001fca00078e0244 */
[----:B------:R-:W4:Y:S04]  /*4000*/  @!P0 LDG.E.U16 R146, [R76.64] ;  /* 0x000000064c928981 */ /* 0x000f28000c1e1500 */
[----:B------:R-:W-:Y:S04]  /*4010*/  STS.U16 [R9+0x1300], R101 ;  /* 0x0013006509007388 */ /* 0x000fe80000000400 */
[----:B------:R-:W-:Y:S04]  /*4020*/  STS.U16 [R9+0x1700], R81 ;  /* 0x0017005109007388 */ /* 0x000fe80000000400 */
[----:B------:R-:W-:Y:S04]  /*4030*/  STS.U16 [R9+0x1b00], R80 ;  /* 0x001b005009007388 */ /* 0x000fe80000000400 */
[----:B------:R-:W-:Y:S04]  /*4040*/  STS.U16 [R9+0x1f00], R85 ;  /* 0x001f005509007388 */ /* 0x000fe80000000400 */
[----:B------:R-:W-:Y:S04]  /*4050*/  STS.U16 [R2+0x2000], R84 ;  /* 0x0020005402007388 */ /* 0x000fe80000000400 */
[----:B------:R-:W-:Y:S04]  /*4060*/  STS.U16 [R2+0x2400], R87 ;  /* 0x0024005702007388 */ /* 0x000fe80000000400 */
[----:B--2---:R-:W-:Y:S04]  /*4070*/  STS.U16 [R2+0x2800], R91 ;  /* 0x0028005b02007388 */ /* 0x004fe80000000400 */
[----:B------:R-:W-:Y:S04]  /*4080*/  STS.U16 [R2+0x2c00], R142 ;  /* 0x002c008e02007388 */ /* 0x000fe80000000400 */
[----:B---3--:R-:W-:Y:S04]  /*4090*/  STS.U16 [R2+0x3000], R140 ;  /* 0x0030008c02007388 */ /* 0x008fe80000000400 */
[----:B-----5:R-:W-:Y:S04]  /*40a0*/  STS.U16 [R2+0x3400], R135 ;  /* 0x0034008702007388 */ /* 0x020fe80000000400 */
[----:B----4-:R-:W-:Y:S04]  /*40b0*/  STS.U16 [R2+0x3800], R78 ;  /* 0x0038004e02007388 */ /* 0x010fe80000000400 */
[----:B------:R-:W-:Y:S04]  /*40c0*/  STS.U16 [R2+0x3c00], R124 ;  /* 0x003c007c02007388 */ /* 0x000fe80000000400 */
        /* <DEDUP_REMOVED lines=24> */
[----:B------:R-:W-:Y:S06]  /*4250*/  BAR.SYNC.DEFER_BLOCKING 0x0 ;  /* 0x0000000000007b1d */ /* 0x000fec0000010000 */
[----:B------:R-:W-:Y:S04]  /*4260*/  LDSM.16.MT88.4 R100, [R3] ;  /* 0x000000000364783b */ /* 0x000fe80000004200 */
[----:B------:R-:W0:Y:S04]  /*4270*/  LDSM.16.M88.4 R76, [R6+0x2000] ;  /* 0x00200000064c783b */ /* 0x000e280000000200 */
[----:B------:R-:W1:Y:S04]  /*4280*/  LDSM.16.M88.4 R80, [R6+0x2800] ;  /* 0x002800000650783b */ /* 0x000e680000000200 */
[----:B------:R-:W2:Y:S04]  /*4290*/  LDSM.16.M88.4 R84, [R6+0x3000] ;  /* 0x003000000654783b */ /* 0x000ea80000000200 */
[----:B------:R-:W3:Y:S04]  /*42a0*/  LDSM.16.M88.4 R88, [R6+0x3800] ;  /* 0x003800000658783b */ /* 0x000ee80000000200 */
[----:B------:R-:W4:Y:S04]  /*42b0*/  LDSM.16.MT88.4 R124, [R3+0x800] ;  /* 0x00080000037c783b */ /* 0x000f280000004200 */
[----:B------:R-:W5:Y:S04]  /*42c0*/  LDSM.16.MT88.4 R132, [R219] ;  /* 0x00000000db84783b */ /* 0x000f680000004200 */
[----:B------:R-:W-:Y:S04]  /*42d0*/  LDSM.16.M88.4 R136, [R10+0x2800] ;  /* 0x002800000a88783b */ /* 0x000fe80000000200 */
[----:B------:R-:W-:Y:S04]  /*42e0*/  LDSM.16.M88.4 R140, [R10+0x3000] ;  /* 0x003000000a8c783b */ /* 0x000fe80000000200 */
[----:B------:R-:W-:Y:S04]  /*42f0*/  LDSM.16.M88.4 R144, [R10+0x3800] ;  /* 0x003800000a90783b */ /* 0x000fe80000000200 */
[----:B------:R-:W-:Y:S01]  /*4300*/  LDSM.16.MT88.4 R148, [R219+0x1000] ;  /* 0x00100000db94783b */ /* 0x000fe20000004200 */
[C---:B0-----:R-:W-:Y:S08]  /*4310*/  HMMA.16816.F32.BF16 R112, R100.reuse, R76, R112 ;  /* 0x0000004c6470723c */ /* 0x041ff00000041870 */
[C---:B-1----:R-:W-:Y:S08]  /*4320*/  HMMA.16816.F32.BF16 R116, R100.reuse, R80, R116 ;  /* 0x000000506474723c */ /* 0x042ff00000041874 */
[C---:B--2---:R-:W-:Y:S08]  /*4330*/  HMMA.16816.F32.BF16 R120, R100.reuse, R84, R120 ;  /* 0x000000546478723c */ /* 0x044ff00000041878 */
[----:B---3--:R-:W-:Y:S01]  /*4340*/  HMMA.16816.F32.BF16 R128, R100, R88, R128 ;  /* 0x000000586480723c */ /* 0x008fe20000041880 */
[----:B------:R-:W0:Y:S07]  /*4350*/  LDSM.16.MT88.4 R100, [R219+0x800] ;  /* 0x00080000db64783b */ /* 0x000e2e0000004200 */
[C---:B----4-:R-:W-:Y:S08]  /*4360*/  HMMA.16816.F32.BF16 R112, R124.reuse, R78, R112 ;  /* 0x0000004e7c70723c */ /* 0x050ff00000041870 */
[C---:B------:R-:W-:Y:S08]  /*4370*/  HMMA.16816.F32.BF16 R116, R124.reuse, R82, R116 ;  /* 0x000000527c74723c */ /* 0x040ff00000041874 */
[----:B------:R-:W-:Y:S08]  /*4380*/  HMMA.16816.F32.BF16 R120, R124, R86, R120 ;  /* 0x000000567c78723c */ /* 0x000ff00000041878 */
[C---:B-----5:R-:W-:Y:S08]  /*4390*/  HMMA.16816.F32.BF16 R92, R132.reuse, R76, R92 ;  /* 0x0000004c845c723c */ /* 0x060ff0000004185c */
[C---:B------:R-:W-:Y:S08]  /*43a0*/  HMMA.16816.F32.BF16 R96, R132.reuse, R80, R96 ;  /* 0x000000508460723c */ /* 0x040ff00000041860 */
[C---:B------:R-:W-:Y:S08]  /*43b0*/  HMMA.16816.F32.BF16 R104, R132.reuse, R84, R104 ;  /* 0x000000548468723c */ /* 0x040ff00000041868 */
[----:B------:R-:W-:Y:S01]  /*43c0*/  HMMA.16816.F32.BF16 R108, R132, R88, R108 ;  /* 0x00000058846c723c */ /* 0x000fe2000004186c */
[----:B------:R-:W-:Y:S07]  /*43d0*/  LDSM.16.M88.4 R132, [R10+0x2000] ;  /* 0x002000000a84783b */ /* 0x000fee0000000200 */
[----:B------:R-:W-:Y:S01]  /*43e0*/  HMMA.16816.F32.BF16 R124, R124, R90, R128 ;  /* 0x0000005a7c7c723c */ /* 0x000fe20000041880 */
[----:B------:R-:W1:Y:S01]  /*43f0*/  LDSM.16.MT88.4 R128, [R3+0x1000] ;  /* 0x001000000380783b */ /* 0x000e620000004200 */
[----:B------:R-:W-:-:S04]  /*4400*/  IMAD.WIDE R76, R5, 0x2, R42 ;  /* 0x00000002054c7825 */ /* 0x000fc800078e022a */
[----:B------:R-:W-:Y:S02]  /*4410*/  IMAD.WIDE R44, R5, 0x2, R44 ;  /* 0x00000002052c7825 */ /* 0x000fe400078e022c */
[C---:B0-----:R-:W-:Y:S02]  /*4420*/  HMMA.16816.F32.BF16 R92, R100.reuse, R78, R92 ;  /* 0x0000004e645c723c */ /* 0x041fe4000004185c */
[----:B------:R-:W-:Y:S02]  /*4430*/  IMAD.MOV.U32 R43, RZ, RZ, R76 ;  /* 0x000000ffff2b7224 */ /* 0x000fe400078e004c */
[----:B------:R-:W-:Y:S02]  /*4440*/  IMAD.MOV.U32 R42, RZ, RZ, R77 ;  /* 0x000000ffff2a7224 */ /* 0x000fe400078e004d */
[----:B------:R-:W-:Y:S02]  /*4450*/  IMAD.MOV.U32 R77, RZ, RZ, R44 ;  /* 0x000000ffff4d7224 */ /* 0x000fe400078e002c */
[----:B------:R-:W-:Y:S01]  /*4460*/  HMMA.16816.F32.BF16 R96, R100, R82, R96 ;  /* 0x000000526460723c */ /* 0x000fe20000041860 */
[----:B------:R-:W-:-:S02]  /*4470*/  IMAD.MOV.U32 R76, RZ, RZ, R45 ;  /* 0x000000ffff4c7224 */ /* 0x000fc400078e002d */
[----:B------:R-:W-:-:S05]  /*4480*/  IMAD.WIDE R44, R5, 0x2, R50 ;  /* 0x00000002052c7825 */ /* 0x000fca00078e0232 */
[----:B------:R-:W-:Y:S01]  /*4490*/  HMMA.16816.F32.BF16 R104, R100, R86, R104 ;  /* 0x000000566468723c */ /* 0x000fe20000041868 */
[----:B------:R-:W-:-:S07]  /*44a0*/  IMAD.WIDE R80, R5, 0x2, R74 ;  /* 0x0000000205507825 */ /* 0x000fce00078e024a */
[----:B------:R-:W-:Y:S01]  /*44b0*/  HMMA.16816.F32.BF16 R108, R100, R90, R108 ;  /* 0x0000005a646c723c */ /* 0x000fe2000004186c */
[----:B------:R-:W-:Y:S02]  /*44c0*/  IMAD.MOV.U32 R75, RZ, RZ, R80 ;  /* 0x000000ffff4b7224 */ /* 0x000fe400078e0050 */
[----:B------:R-:W-:Y:S02]  /*44d0*/  IMAD.MOV.U32 R74, RZ, RZ, R81 ;  /* 0x000000ffff4a7224 */ /* 0x000fe400078e0051 */
[----:B------:R-:W-:Y:S02]  /*44e0*/  IMAD.MOV.U32 R51, RZ, RZ, R44 ;  /* 0x000000ffff337224 */ /* 0x000fe400078e002c */
[----:B------:R-:W-:Y:S01]  /*44f0*/  IMAD.MOV.U32 R50, RZ, RZ, R45 ;  /* 0x000000ffff327224 */ /* 0x000fe200078e002d */
[C---:B-1----:R-:W-:Y:S01]  /*4500*/  HMMA.16816.F32.BF16 R112, R128.reuse, R132, R112 ;  /* 0x000000848070723c */ /* 0x042fe20000041870 */
[C---:B------:R-:W-:Y:S02]  /*4510*/  IMAD.WIDE R80, R5.reuse, 0x2, R46 ;  /* 0x0000000205507825 */ /* 0x040fe400078e022e */
[----:B------:R-:W-:Y:S05]  /*4520*/  LDSM.16.MT88.4 R44, [R219+0x1800] ;  /* 0x00180000db2c783b */ /* 0x000fea0000004200 */
[C---:B------:R-:W-:Y:S08]  /*4530*/  HMMA.16816.F32.BF16 R116, R128.reuse, R136, R116 ;  /* 0x000000888074723c */ /* 0x040ff00000041874 */
[C---:B------:R-:W-:Y:S08]  /*4540*/  HMMA.16816.F32.BF16 R120, R128.reuse, R140, R120 ;  /* 0x0000008c8078723c */ /* 0x040ff00000041878 */
[----:B------:R-:W-:Y:S01]  /*4550*/  HMMA.16816.F32.BF16 R124, R128, R144, R124 ;  /* 0x00000090807c723c */ /* 0x000fe2000004187c */
[----:B------:R-:W0:Y:S01]  /*4560*/  LDSM.16.MT88.4 R128, [R3+0x1800] ;  /* 0x001800000380783b */ /* 0x000e220000004200 */
[----:B------:R-:W-:-:S04]  /*4570*/  IMAD.WIDE R78, R5, 0x2, R68 ;  /* 0x00000002054e7825 */ /* 0x000fc800078e0244 */
[----:B------:R-:W-:Y:S02]  /*4580*/  IMAD.MOV.U32 R69, RZ, RZ, R78 ;  /* 0x000000ffff457224 */ /* 0x000fe400078e004e */
[----:B------:R-:W-:Y:S02]  /*4590*/  IMAD.MOV.U32 R68, RZ, RZ, R79 ;  /* 0x000000ffff447224 */ /* 0x000fe400078e004f */
[----:B------:R-:W-:Y:S01]  /*45a0*/  IMAD.WIDE R78, R5, 0x2, R48 ;  /* 0x00000002054e7825 */ /* 0x000fe200078e0230 */
[----:B------:R-:W-:Y:S03]  /*45b0*/  HMMA.16816.F32.BF16 R92, R148, R132, R92 ;  /* 0x00000084945c723c */ /* 0x000fe6000004185c */
[----:B------:R-:W-:Y:S02]  /*45c0*/  IMAD.MOV.U32 R49, RZ, RZ, R78 ;  /* 0x000000ffff317224 */ /* 0x000fe400078e004e */
[----:B------:R-:W-:-:S03]  /*45d0*/  IMAD.MOV.U32 R48, RZ, RZ, R79 ;  /* 0x000000ffff307224 */ /* 0x000fc600078e004f */
[----:B------:R-:W-:Y:S01]  /*45e0*/  HMMA.16816.F32.BF16 R96, R148, R136, R96 ;  /* 0x000000889460723c */ /* 0x000fe20000041860 */
[----:B------:R-:W-:-:S07]  /*45f0*/  IMAD.WIDE R78, R5, 0x2, R52 ;  /* 0x00000002054e7825 */ /* 0x000fce00078e0234 */
[----:B------:R-:W-:Y:S01]  /*4600*/  HMMA.16816.F32.BF16 R104, R148, R140, R104 ;  /* 0x0000008c9468723c */ /* 0x000fe20000041868 */
[----:B------:R-:W-:-:S07]  /*4610*/  IMAD.MOV.U32 R53, RZ, RZ, R78 ;  /* 0x000000ffff357224 */ /* 0x000fce00078e004e */
[----:B------:R-:W-:Y:S01]  /*4620*/  HMMA.16816.F32.BF16 R108, R148, R144, R108 ;  /* 0x00000090946c723c */ /* 0x000fe2000004186c */
[----:B------:R-:W-:Y:S01]  /*4630*/  IMAD.MOV.U32 R52, RZ, RZ, R79 ;  /* 0x000000ffff347224 */ /* 0x000fe200078e004f */
[----:B------:R-:W-:Y:S01]  /*4640*/  IADD3 R11, R11, -0x1, RZ ;  /* 0xffffffff0b0b7810 */ /* 0x000fe20007ffe0ff */
[----:B------:R-:W-:Y:S02]  /*4650*/  IMAD.MOV.U32 R79, RZ, RZ, R80 ;  /* 0x000000ffff4f7224 */ /* 0x000fe400078e0050 */
[----:B------:R-:W-:Y:S02]  /*4660*/  IMAD.MOV.U32 R78, RZ, RZ, R81 ;  /* 0x000000ffff4e7224 */ /* 0x000fe400078e0051 */
[----:B------:R-:W-:Y:S01]  /*4670*/  IMAD.WIDE R80, R5, 0x2, R58 ;  /* 0x0000000205507825 */ /* 0x000fe200078e023a */
[----:B------:R-:W-:-:S03]  /*4680*/  ISETP.NE.U32.AND P0, PT, R11, RZ, PT ;  /* 0x000000ff0b00720c */ /* 0x000fc60003f05070 */
[----:B------:R-:W-:Y:S02]  /*4690*/  IMAD.MOV.U32 R59, RZ, RZ, R80 ;  /* 0x000000ffff3b7224 */ /* 0x000fe400078e0050 */
[----:B------:R-:W-:Y:S02]  /*46a0*/  IMAD.MOV.U32 R58, RZ, RZ, R81 ;  /* 0x000000ffff3a7224 */ /* 0x000fe400078e0051 */
[----:B------:R-:W-:-:S04]  /*46b0*/  IMAD.WIDE R82, R5, 0x2, R54 ;  /* 0x0000000205527825 */ /* 0x000fc800078e0236 */
[----:B------:R-:W-:-:S04]  /*46c0*/  IMAD.WIDE R80, R5, 0x2, R60 ;  /* 0x0000000205507825 */ /* 0x000fc800078e023c */
[----:B------:R-:W-:-:S04]  /*46d0*/  IMAD.WIDE R20, R5, 0x2, R20 ;  /* 0x0000000205147825 */ /* 0x000fc800078e0214 */
[----:B------:R-:W-:Y:S02]  /*46e0*/  IMAD.MOV.U32 R55, RZ, RZ, R82 ;  /* 0x000000ffff377224 */ /* 0x000fe400078e0052 */
[----:B------:R-:W-:Y:S02]  /*46f0*/  IMAD.MOV.U32 R54, RZ, RZ, R83 ;  /* 0x000000ffff367224 */ /* 0x000fe400078e0053 */
[----:B------:R-:W-:Y:S02]  /*4700*/  IMAD.MOV.U32 R61, RZ, RZ, R80 ;  /* 0x000000ffff3d7224 */ /* 0x000fe400078e0050 */
[----:B------:R-:W-:Y:S02]  /*4710*/  IMAD.MOV.U32 R60, RZ, RZ, R81 ;  /* 0x000000ffff3c7224 */ /* 0x000fe400078e0051 */
[----:B------:R-:W-:-:S04]  /*4720*/  IMAD.WIDE R82, R5, 0x2, R64 ;  /* 0x0000000205527825 */ /* 0x000fc800078e0240 */
[----:B------:R-:W-:-:S04]  /*4730*/  IMAD.WIDE R80, R5, 0x2, R56 ;  /* 0x0000000205507825 */ /* 0x000fc800078e0238 */
[----:B------:R-:W-:Y:S02]  /*4740*/  IMAD.MOV.U32 R85, RZ, RZ, c[0x0][0x188] ;  /* 0x00006200ff557624 */ /* 0x000fe400078e00ff */
[----:B------:R-:W-:Y:S02]  /*4750*/  IMAD.MOV.U32 R136, RZ, RZ, R20 ;  /* 0x000000ffff887224 */ /* 0x000fe400078e0014 */
[----:B------:R-:W-:Y:S02]  /*4760*/  IMAD.MOV.U32 R133, RZ, RZ, R21 ;  /* 0x000000ffff857224 */ /* 0x000fe400078e0015 */
[----:B------:R-:W-:Y:S01]  /*4770*/  IMAD.WIDE R20, R5, 0x2, R152 ;  /* 0x0000000205147825 */ /* 0x000fe200078e0298 */
[----:B0-----:R-:W-:Y:S01]  /*4780*/  HMMA.16816.F32.BF16 R112, R128, R134, R112 ;  /* 0x000000868070723c */ /* 0x001fe20000041870 */
[----:B------:R-:W-:Y:S02]  /*4790*/  UIADD3 UR4, UR4, -0x40, URZ ;  /* 0xffffffc004047890 */ /* 0x000fe4000fffe03f */
[----:B------:R-:W-:-:S02]  /*47a0*/  IMAD.MOV.U32 R65, RZ, RZ, R82 ;  /* 0x000000ffff417224 */ /* 0x000fc400078e0052 */
[----:B------:R-:W-:Y:S02]  /*47b0*/  IMAD.MOV.U32 R64, RZ, RZ, R83 ;  /* 0x000000ffff407224 */ /* 0x000fe400078e0053 */
[----:B------:R-:W-:Y:S01]  /*47c0*/  IMAD.MOV.U32 R57, RZ, RZ, R80 ;  /* 0x000000ffff397224 */ /* 0x000fe200078e0050 */
[----:B------:R-:W-:Y:S01]  /*47d0*/  HMMA.16816.F32.BF16 R116, R128, R138, R116 ;  /* 0x0000008a8074723c */ /* 0x000fe20000041874 */
[----:B------:R-:W-:Y:S02]  /*47e0*/  IMAD.MOV.U32 R56, RZ, RZ, R81 ;  /* 0x000000ffff387224 */ /* 0x000fe400078e0051 */
[----:B------:R-:W-:-:S04]  /*47f0*/  IMAD.WIDE R18, R5, 0x2, R18 ;  /* 0x0000000205127825 */ /* 0x000fc800078e0212 */
[C---:B------:R-:W-:Y:S01]  /*4800*/  IMAD.WIDE R80, R5.reuse, 0x2, R72 ;  /* 0x0000000205507825 */ /* 0x040fe200078e0248 */
[----:B------:R-:W-:Y:S03]  /*4810*/  HMMA.16816.F32.BF16 R120, R128, R142, R120 ;  /* 0x0000008e8078723c */ /* 0x000fe60000041878 */
[----:B------:R-:W-:-:S04]  /*4820*/  IMAD.WIDE R82, R5, 0x2, R22 ;  /* 0x0000000205527825 */ /* 0x000fc800078e0216 */
[----:B------:R-:W-:Y:S01]  /*4830*/  IMAD.WIDE R14, R5, 0x2, R14 ;  /* 0x00000002050e7825 */ /* 0x000fe200078e020e */
[----:B------:R-:W-:Y:S03]  /*4840*/  HMMA.16816.F32.BF16 R128, R128, R146, R124 ;  /* 0x000000928080723c */ /* 0x000fe6000004187c */
[----:B------:R-:W-:Y:S02]  /*4850*/  IMAD.SHL.U32 R85, R85, 0x40, RZ ;  /* 0x0000004055557824 */ /* 0x000fe400078e00ff */
[----:B------:R-:W-:Y:S02]  /*4860*/  IMAD.MOV.U32 R153, RZ, RZ, R20 ;  /* 0x000000ffff997224 */ /* 0x000fe400078e0014 */
[----:B------:R-:W-:Y:S01]  /*4870*/  IMAD.MOV.U32 R152, RZ, RZ, R21 ;  /* 0x000000ffff987224 */ /* 0x000fe200078e0015 */
[----:B------:R-:W-:Y:S01]  /*4880*/  HMMA.16816.F32.BF16 R92, R44, R134, R92 ;  /* 0x000000862c5c723c */ /* 0x000fe2000004185c */
[----:B------:R-:W-:-:S02]  /*4890*/  IMAD.MOV.U32 R20, RZ, RZ, R18 ;  /* 0x000000ffff147224 */ /* 0x000fc400078e0012 */
[----:B------:R-:W-:Y:S02]  /*48a0*/  IMAD.MOV.U32 R21, RZ, RZ, R19 ;  /* 0x000000ffff157224 */ /* 0x000fe400078e0013 */
[----:B------:R-:W-:-:S03]  /*48b0*/  IMAD.WIDE R12, R5, 0x2, R12 ;  /* 0x00000002050c7825 */ /* 0x000fc600078e020c */
[----:B------:R-:W-:Y:S01]  /*48c0*/  HMMA.16816.F32.BF16 R96, R44, R138, R96 ;  /* 0x0000008a2c60723c */ /* 0x000fe20000041860 */
[----:B------:R-:W-:-:S04]  /*48d0*/  IMAD.WIDE R62, R5, 0x2, R62 ;  /* 0x00000002053e7825 */ /* 0x000fc800078e023e */
[----:B------:R-:W-:-:S03]  /*48e0*/  IMAD.WIDE R66, R5, 0x2, R66 ;  /* 0x0000000205427825 */ /* 0x000fc600078e0242 */
[----:B------:R-:W-:Y:S01]  /*48f0*/  HMMA.16816.F32.BF16 R104, R44, R142, R104 ;  /* 0x0000008e2c68723c */ /* 0x000fe20000041868 */
[----:B------:R-:W-:-:S04]  /*4900*/  IMAD.WIDE R70, R5, 0x2, R70 ;  /* 0x0000000205467825 */ /* 0x000fc800078e0246 */
[----:B------:R-:W-:-:S03]  /*4910*/  IMAD.MOV.U32 R73, RZ, RZ, R80 ;  /* 0x000000ffff497224 */ /* 0x000fc600078e0050 */
[----:B------:R-:W-:Y:S01]  /*4920*/  HMMA.16816.F32.BF16 R108, R44, R146, R108 ;  /* 0x000000922c6c723c */ /* 0x000fe2000004186c */
[----:B------:R-:W-:Y:S02]  /*4930*/  IMAD.MOV.U32 R72, RZ, RZ, R81 ;  /* 0x000000ffff487224 */ /* 0x000fe400078e0051 */
[----:B------:R-:W-:-:S04]  /*4940*/  IMAD.WIDE R28, R5, 0x2, R28 ;  /* 0x00000002051c7825 */ /* 0x000fc800078e021c */
[----:B------:R-:W-:Y:S02]  /*4950*/  IMAD.MOV.U32 R23, RZ, RZ, R82 ;  /* 0x000000ffff177224 */ /* 0x000fe400078e0052 */
[----:B------:R-:W-:Y:S02]  /*4960*/  IMAD.MOV.U32 R22, RZ, RZ, R83 ;  /* 0x000000ffff167224 */ /* 0x000fe400078e0053 */
[----:B------:R-:W-:-:S04]  /*4970*/  IMAD.WIDE R34, R5, 0x2, R34 ;  /* 0x0000000205227825 */ /* 0x000fc800078e0222 */
[----:B------:R-:W-:-:S04]  /*4980*/  IMAD.WIDE R24, R5, 0x2, R24 ;  /* 0x0000000205187825 */ /* 0x000fc800078e0218 */
[----:B------:R-:W-:-:S04]  /*4990*/  IMAD.WIDE R26, R5, 0x2, R26 ;  /* 0x00000002051a7825 */ /* 0x000fc800078e021a */
[----:B------:R-:W-:Y:S02]  /*49a0*/  IMAD.MOV.U32 R18, RZ, RZ, R14 ;  /* 0x000000ffff127224 */ /* 0x000fe400078e000e */
[----:B------:R-:W-:Y:S02]  /*49b0*/  IMAD.MOV.U32 R19, RZ, RZ, R15 ;  /* 0x000000ffff137224 */ /* 0x000fe400078e000f */
[----:B------:R-:W-:-:S04]  /*49c0*/  IMAD.WIDE R16, R5, 0x2, R16 ;  /* 0x0000000205107825 */ /* 0x000fc800078e0210 */
[----:B------:R-:W-:-:S04]  /*49d0*/  IMAD.WIDE R40, R5, 0x2, R40 ;  /* 0x0000000205287825 */ /* 0x000fc800078e0228 */
[----:B------:R-:W-:-:S04]  /*49e0*/  IMAD.WIDE R30, R5, 0x2, R30 ;  /* 0x00000002051e7825 */ /* 0x000fc800078e021e */
[----:B------:R-:W-:-:S04]  /*49f0*/  IMAD.WIDE R38, R5, 0x2, R38 ;  /* 0x0000000205267825 */ /* 0x000fc800078e0226 */
[----:B------:R-:W-:-:S04]  /*4a00*/  IMAD.WIDE R36, R5, 0x2, R36 ;  /* 0x0000000205247825 */ /* 0x000fc800078e0224 */
[----:B------:R-:W-:Y:S01]  /*4a10*/  IMAD.WIDE R32, R85, 0x2, R32 ;  /* 0x0000000255207825 */ /* 0x000fe200078e0220 */
[----:B------:R-:W-:Y:S01]  /*4a20*/  @!P0 CALL.REL.NOINC `(.L_x_2) ;  /* 0x0000001000008944 */ /* 0x000fe20003c00000 */
[----:B------:R-:W-:Y:S05]  /*4a30*/  BRA `(.L_x_3) ;  /* 0xffffe29000007947 */ /* 0x000fea000383ffff */
.L_x_2:
[----:B------:R-:W-:Y:S02]  /*4a40*/  F2FP.BF16.PACK_AB R2, R99, R95 ;  /* 0x0000005f6302723e */ /* 0x000fe400000010ff */
[----:B------:R-:W-:Y:S02]  /*4a50*/  F2FP.BF16.PACK_AB R4, R119, R115 ;  /* 0x000000737704723e */ /* 0x000fe400000010ff */
[----:B------:R-:W-:Y:S02]  /*4a60*/  F2FP.BF16.PACK_AB R6, R97, R93 ;  /* 0x0000005d6106723e */ /* 0x000fe400000010ff */
[----:B------:R-:W-:Y:S02]  /*4a70*/  F2FP.BF16.PACK_AB R8, R117, R113 ;  /* 0x000000717508723e */ /* 0x000fe400000010ff */
[----:B------:R-:W-:Y:S02]  /*4a80*/  F2FP.BF16.PACK_AB R3, R111, R107 ;  /* 0x0000006b6f03723e */ /* 0x000fe400000010ff */
[----:B------:R-:W-:-:S02]  /*4a90*/  F2FP.BF16.PACK_AB R95, R110, R106 ;  /* 0x0000006a6e5f723e */ /* 0x000fc400000010ff */
        /* <DEDUP_REMOVED lines=10> */
.L_x_1:
[----:B------:R-:W0:Y:S01]  /*4b40*/  S2R R0, SR_TID.X ;  /* 0x0000000000007919 */ /* 0x000e220000002100 */
[----:B------:R-:W-:-:S03]  /*4b50*/  LOP3.LUT R13, R154, 0x60, RZ, 0xc0, !PT ;  /* 0x000000609a0d7812 */ /* 0x000fc600078ec0ff */
[----:B------:R-:W-:Y:S01]  /*4b60*/  BAR.SYNC.DEFER_BLOCKING 0x0 ;  /* 0x0000000000007b1d */ /* 0x000fe20000010000 */
[C---:B------:R-:W-:Y:S01]  /*4b70*/  ISETP.GE.AND P0, PT, R187.reuse, c[0x0][0x178], PT ;  /* 0x00005e00bb007a0c */ /* 0x040fe20003f06270 */
[----:B------:R-:W-:-:S03]  /*4b80*/  IMAD R187, R187, c[0x0][0x194], RZ ;  /* 0x00006500bbbb7a24 */ /* 0x000fc600078e02ff */
[C---:B------:R-:W-:Y:S01]  /*4b90*/  ISETP.LT.AND P4, PT, R186.reuse, c[0x0][0x17c], !P0 ;  /* 0x00005f00ba007a0c */ /* 0x040fe20004781270 */
[----:B------:R-:W-:Y:S01]  /*4ba0*/  IMAD R186, R186, c[0x0][0x198], RZ ;  /* 0x00006600baba7a24 */ /* 0x000fe200078e02ff */
[C---:B------:R-:W-:Y:S01]  /*4bb0*/  ISETP.LT.AND P2, PT, R185.reuse, c[0x0][0x17c], !P0 ;  /* 0x00005f00b9007a0c */ /* 0x040fe20004741270 */
[----:B------:R-:W-:Y:S01]  /*4bc0*/  IMAD R185, R185, c[0x0][0x198], RZ ;  /* 0x00006600b9b97a24 */ /* 0x000fe200078e02ff */
[C---:B------:R-:W-:Y:S01]  /*4bd0*/  ISETP.LT.AND P3, PT, R184.reuse, c[0x0][0x17c], !P0 ;  /* 0x00005f00b8007a0c */ /* 0x040fe20004761270 */
[----:B------:R-:W-:Y:S01]  /*4be0*/  IMAD R184, R184, c[0x0][0x198], RZ ;  /* 0x00006600b8b87a24 */ /* 0x000fe200078e02ff */
[----:B0-----:R-:W-:Y:S02]  /*4bf0*/  SHF.R.S32.HI R10, RZ, 0x4, R0 ;  /* 0x00000004ff0a7819 */ /* 0x001fe40000011400 */
[----:B------:R-:W-:Y:S02]  /*4c00*/  LOP3.LUT R12, R0, 0xc, RZ, 0xc0, !PT ;  /* 0x0000000c000c7812 */ /* 0x000fe400078ec0ff */
[----:B------:R-:W-:-:S02]  /*4c10*/  SGXT R10, R10, 0x1 ;  /* 0x000000010a0a781a */ /* 0x000fc40000000200 */
[C---:B------:R-:W-:Y:S01]  /*4c20*/  LOP3.LUT R14, R0.reuse, 0x40, RZ, 0xc0, !PT ;  /* 0x00000040000e7812 */ /* 0x040fe200078ec0ff */
[----:B------:R-:W-:Y:S01]  /*4c30*/  IMAD.SHL.U32 R0, R0, 0x8, RZ ;  /* 0x0000000800007824 */ /* 0x000fe200078e00ff */
[----:B------:R-:W-:Y:S01]  /*4c40*/  LOP3.LUT R11, R10, 0x808, RZ, 0xc0, !PT ;  /* 0x000008080a0b7812 */ /* 0x000fe200078ec0ff */
[----:B------:R-:W-:Y:S02]  /*4c50*/  IMAD R15, R12, 0x200, R13 ;  /* 0x000002000c0f7824 */ /* 0x000fe400078e020d */
[----:B------:R-:W-:Y:S01]  /*4c60*/  IMAD.SHL.U32 R13, R14, 0x2, RZ ;  /* 0x000000020e0d7824 */ /* 0x000fe200078e00ff */
[----:B------:R-:W-:Y:S01]  /*4c70*/  LOP3.LUT R11, R11, 0x78, R0, 0x78, !PT ;  /* 0x000000780b0b7812 */ /* 0x000fe200078e7800 */
[----:B------:R-:W-:Y:S01]  /*4c80*/  IMAD R15, R12, 0x2, R15 ;  /* 0x000000020c0f7824 */ /* 0x000fe200078e020f */
[----:B------:R-:W-:Y:S02]  /*4c90*/  LOP3.LUT R0, R0, 0x380, RZ, 0xc0, !PT ;  /* 0x0000038000007812 */ /* 0x000fe400078ec0ff */
[----:B------:R-:W-:Y:S01]  /*4ca0*/  LOP3.LUT R11, R11, R220, R13, 0xfe, !PT ;  /* 0x000000dc0b0b7212 */ /* 0x000fe200078efe0d */
[----:B------:R-:W-:Y:S01]  /*4cb0*/  IMAD R13, R156, c[0x0][0x198], RZ ;  /* 0x000066009c0d7a24 */ /* 0x000fe200078e02ff */
[----:B------:R-:W-:Y:S01]  /*4cc0*/  LEA R14, P1, R187, c[0x0][0x170], 0x1 ;  /* 0x00005c00bb0e7a11 */ /* 0x000fe200078208ff */
[----:B------:R-:W-:Y:S01]  /*4cd0*/  IMAD.IADD R15, R0, 0x1, R15 ;  /* 0x00000001000f7824 */ /* 0x000fe200078e020f */
[----:B------:R-:W-:Y:S01]  /*4ce0*/  LOP3.LUT R0, R11, 0x10, RZ, 0x3c, !PT ;  /* 0x000000100b007812 */ /* 0x000fe200078e3cff */
[----:B------:R-:W-:Y:S01]  /*4cf0*/  STS.64 [R11], R112 ;  /* 0x000000700b007388 */ /* 0x000fe20000000a00 */
[----:B------:R-:W-:-:S02]  /*4d00*/  LEA.HI.X.SX32 R187, R187, c[0x0][0x174], 0x1, P1 ;  /* 0x00005d00bbbb7a11 */ /* 0x000fc400008f0eff */
[C---:B------:R-:W-:Y:S01]  /*4d10*/  LOP3.LUT R10, R15.reuse, 0x8, RZ, 0x3c, !PT ;  /* 0x000000080f0a7812 */ /* 0x040fe200078e3cff */
[----:B------:R-:W-:Y:S01]  /*4d20*/  STS.64 [R11+0x200], R8 ;  /* 0x000200080b007388 */ /* 0x000fe20000000a00 */
[----:B------:R-:W-:Y:S02]  /*4d30*/  LOP3.LUT R12, R15, 0x10, RZ, 0x3c, !PT ;  /* 0x000000100f0c7812 */ /* 0x000fe400078e3cff */
[C---:B------:R-:W-:Y:S01]  /*4d40*/  ISETP.LT.AND P1, PT, R183.reuse, c[0x0][0x17c], !P0 ;  /* 0x00005f00b7007a0c */ /* 0x040fe20004721270 */
[----:B------:R-:W-:Y:S01]  /*4d50*/  STS.64 [R11+0x100], R92 ;  /* 0x0001005c0b007388 */ /* 0x000fe20000000a00 */
[----:B------:R-:W-:-:S03]  /*4d60*/  IMAD R183, R183, c[0x0][0x198], RZ ;  /* 0x00006600b7b77a24 */ /* 0x000fc600078e02ff */
[----:B------:R0:W-:Y:S04]  /*4d70*/  STS.64 [R11+0x300], R6 ;  /* 0x000300060b007388 */ /* 0x0001e80000000a00 */
[----:B------:R-:W-:Y:S04]  /*4d80*/  STS.64 [R0+0x1000], R114 ;  /* 0x0010007200007388 */ /* 0x000fe80000000a00 */
[----:B------:R1:W-:Y:S04]  /*4d90*/  STS.64 [R0+0x1200], R4 ;  /* 0x0012000400007388 */ /* 0x0003e80000000a00 */
[----:B------:R-:W-:Y:S01]  /*4da0*/  STS.64 [R0+0x1100], R94 ;  /* 0x0011005e00007388 */ /* 0x000fe20000000a00 */
[----:B0-----:R-:W-:-:S03]  /*4db0*/  LOP3.LUT R11, R15, 0x18, RZ, 0x3c, !PT ;  /* 0x000000180f0b7812 */ /* 0x001fc600078e3cff */
[----:B------:R0:W-:Y:S04]  /*4dc0*/  STS.64 [R0+0x1300], R2 ;  /* 0x0013000200007388 */ /* 0x0001e80000000a00 */
[----:B------:R-:W-:Y:S01]  /*4dd0*/  BAR.SYNC.DEFER_BLOCKING 0x0 ;  /* 0x0000000000007b1d */ /* 0x000fe20000010000 */
[----:B-1----:R-:W-:-:S04]  /*4de0*/  LEA R4, P5, R185, R14, 0x1 ;  /* 0x0000000eb9047211 */ /* 0x002fc800078a08ff */
[----:B------:R-:W-:Y:S02]  /*4df0*/  LEA.HI.X.SX32 R5, R185, R187, 0x1, P5 ;  /* 0x000000bbb9057211 */ /* 0x000fe400028f0eff */
[----:B0-----:R-:W-:Y:S01]  /*4e00*/  LEA R2, P6, R186, R14, 0x1 ;  /* 0x0000000eba027211 */ /* 0x001fe200078c08ff */
[----:B------:R-:W-:-:S03]  /*4e10*/  IMAD R0, R157, c[0x0][0x198], RZ ;  /* 0x000066009d007a24 */ /* 0x000fc600078e02ff */
[----:B------:R-:W-:Y:S02]  /*4e20*/  LEA.HI.X.SX32 R3, R186, R187, 0x1, P6 ;  /* 0x000000bbba037211 */ /* 0x000fe400030f0eff */
[----:B------:R-:W-:-:S04]  /*4e30*/  LEA R6, P6, R184, R14, 0x1 ;  /* 0x0000000eb8067211 */ /* 0x000fc800078c08ff */
[----:B------:R-:W-:Y:S01]  /*4e40*/  LEA.HI.X.SX32 R7, R184, R187, 0x1, P6 ;  /* 0x000000bbb8077211 */ /* 0x000fe200030f0eff */
[----:B------:R-:W0:Y:S04]  /*4e50*/  LDS.64 R16, [R15] ;  /* 0x000000000f107984 */ /* 0x000e280000000a00 */
[----:B------:R-:W1:Y:S04]  /*4e60*/  LDS.64 R20, [R10] ;  /* 0x000000000a147984 */ /* 0x000e680000000a00 */
[----:B------:R-:W2:Y:S04]  /*4e70*/  LDS.64 R24, [R12] ;  /* 0x000000000c187984 */ /* 0x000ea80000000a00 */
[----:B------:R-:W3:Y:S04]  /*4e80*/  LDS.64 R28, [R11] ;  /* 0x000000000b1c7984 */ /* 0x000ee80000000a00 */
[----:B------:R-:W4:Y:S04]  /*4e90*/  LDS.64 R18, [R15+0x400] ;  /* 0x000400000f127984 */ /* 0x000f280000000a00 */
[----:B------:R5:W4:Y:S04]  /*4ea0*/  LDS.64 R22, [R10+0x400] ;  /* 0x000400000a167984 */ /* 0x000b280000000a00 */
[----:B------:R-:W4:Y:S04]  /*4eb0*/  LDS.64 R26, [R12+0x400] ;  /* 0x000400000c1a7984 */ /* 0x000f280000000a00 */
[----:B------:R-:W4:Y:S04]  /*4ec0*/  LDS.64 R30, [R11+0x400] ;  /* 0x000400000b1e7984 */ /* 0x000f280000000a00 */
[----:B0-----:R0:W-:Y:S01]  /*4ed0*/  @P4 STG.E.U16 [R2.64], R16 ;  /* 0x0000001002004986 */ /* 0x0011e2000c101506 */
[----:B------:R-:W-:-:S03]  /*4ee0*/  LEA R8, P4, R183, R14, 0x1 ;  /* 0x0000000eb7087211 */ /* 0x000fc600078808ff */
[----:B-1----:R1:W-:Y:S01]  /*4ef0*/  @P2 STG.E.U16 [R4.64], R20 ;  /* 0x0000001404002986 */ /* 0x0023e2000c101506 */
[----:B------:R-:W-:Y:S02]  /*4f00*/  LEA.HI.X.SX32 R9, R183, R187, 0x1, P4 ;  /* 0x000000bbb7097211 */ /* 0x000fe400020f0eff */
[C---:B------:R-:W-:Y:S01]  /*4f10*/  ISETP.LT.AND P2, PT, R181.reuse, c[0x0][0x17c], !P0 ;  /* 0x00005f00b5007a0c */ /* 0x040fe20004741270 */
[----:B--2---:R2:W-:Y:S01]  /*4f20*/  @P3 STG.E.U16 [R6.64], R24 ;  /* 0x0000001806003986 */ /* 0x0045e2000c101506 */
[C---:B------:R-:W-:Y:S01]  /*4f30*/  ISETP.LT.AND P3, PT, R182.reuse, c[0x0][0x17c], !P0 ;  /* 0x00005f00b6007a0c */ /* 0x040fe20004761270 */
[----:B------:R-:W-:Y:S01]  /*4f40*/  IMAD R182, R182, c[0x0][0x198], RZ ;  /* 0x00006600b6b67a24 */ /* 0x000fe200078e02ff */
[C---:B------:R-:W-:Y:S01]  /*4f50*/  ISETP.LT.AND P4, PT, R180.reuse, c[0x0][0x17c], !P0 ;  /* 0x00005f00b4007a0c */ /* 0x040fe20004781270 */
[----:B------:R-:W-:Y:S01]  /*4f60*/  IMAD R181, R181, c[0x0][0x198], RZ ;  /* 0x00006600b5b57a24 */ /* 0x000fe200078e02ff */
[----:B---3--:R3:W-:Y:S01]  /*4f70*/  @P1 STG.E.U16 [R8.64], R28 ;  /* 0x0000001c08001986 */ /* 0x0087e2000c101506 */
[----:B------:R-:W-:Y:S01]  /*4f80*/  IMAD R180, R180, c[0x0][0x198], RZ ;  /* 0x00006600b4b47a24 */ /* 0x000fe200078e02ff */
[----:B-----5:R-:W-:-:S02]  /*4f90*/  LEA R10, P1, R182, R14, 0x1 ;  /* 0x0000000eb60a7211 */ /* 0x020fc400078208ff */
[-C--:B0-----:R-:W-:Y:S02]  /*4fa0*/  LEA R2, P5, R181, R14.reuse, 0x1 ;  /* 0x0000000eb5027211 */ /* 0x081fe400078a08ff */
[-C--:B------:R-:W-:Y:S02]  /*4fb0*/  LEA.HI.X.SX32 R11, R182, R187.reuse, 0x1, P1 ;  /* 0x000000bbb60b7211 */ /* 0x080fe400008f0eff */
[C---:B------:R-:W-:Y:S01]  /*4fc0*/  ISETP.LT.AND P1, PT, R179.reuse, c[0x0][0x17c], !P0 ;  /* 0x00005f00b3007a0c */ /* 0x040fe20004721270 */
[----:B------:R-:W-:Y:S01]  /*4fd0*/  IMAD R179, R179, c[0x0][0x198], RZ ;  /* 0x00006600b3b37a24 */ /* 0x000fe200078e02ff */
[-C--:B------:R-:W-:Y:S01]  /*4fe0*/  LEA.HI.X.SX32 R3, R181, R187.reuse, 0x1, P5 ;  /* 0x000000bbb5037211 */ /* 0x080fe200028f0eff */
[----:B----4-:R0:W-:Y:S01]  /*4ff0*/  @P3 STG.E.U16 [R10.64], R18 ;  /* 0x000000120a003986 */ /* 0x0101e2000c101506 */
[CC--:B-1----:R-:W-:Y:S02]  /*5000*/  LEA R4, P6, R180.reuse, R14.reuse, 0x1 ;  /* 0x0000000eb4047211 */ /* 0x0c2fe400078c08ff */
[----:B--2---:R-:W-:Y:S01]  /*5010*/  LEA R6, P3, R179, R14, 0x1 ;  /* 0x0000000eb3067211 */ /* 0x004fe200078608ff */
[----:B------:R-:W-:Y:S01]  /*5020*/  @P2 STG.E.U16 [R2.64], R22 ;  /* 0x0000001602002986 */ /* 0x000fe2000c101506 */
[----:B------:R-:W-:-:S02]  /*5030*/  LEA.HI.X.SX32 R5, R180, R187, 0x1, P6 ;  /* 0x000000bbb4057211 */ /* 0x000fc400030f0eff */
[C---:B------:R-:W-:Y:S01]  /*5040*/  ISETP.LT.AND P2, PT, R178.reuse, c[0x0][0x17c], !P0 ;  /* 0x00005f00b2007a0c */ /* 0x040fe20004741270 */
[----:B------:R-:W-:Y:S01]  /*5050*/  IMAD R178, R178, c[0x0][0x198], RZ ;  /* 0x00006600b2b27a24 */ /* 0x000fe200078e02ff */
[----:B------:R-:W-:Y:S01]  /*5060*/  LEA.HI.X.SX32 R7, R179, R187, 0x1, P3 ;  /* 0x000000bbb3077211 */ /* 0x000fe200018f0eff */
[----:B------:R1:W-:Y:S01]  /*5070*/  @P4 STG.E.U16 [R4.64], R26 ;  /* 0x0000001a04004986 */ /* 0x0003e2000c101506 */
[C---:B------:R-:W-:Y:S01]  /*5080*/  ISETP.LT.AND P3, PT, R177.reuse, c[0x0][0x17c], !P0 ;  /* 0x00005f00b1007a0c */ /* 0x040fe20004761270 */
[----:B------:R-:W-:Y:S01]  /*5090*/  IMAD R177, R177, c[0x0][0x198], RZ ;  /* 0x00006600b1b17a24 */ /* 0x000fe200078e02ff */
[-C--:B---3--:R-:W-:Y:S01]  /*50a0*/  LEA R8, P4, R178, R14.reuse, 0x1 ;  /* 0x0000000eb2087211 */ /* 0x088fe200078808ff */
[----:B------:R2:W-:Y:S01]  /*50b0*/  @P1 STG.E.U16 [R6.64], R30 ;  /* 0x0000001e06001986 */ /* 0x0005e2000c101506 */
[----:B------:R-:W-:Y:S02]  /*50c0*/  PRMT R16, R16, 0x7632, R16 ;  /* 0x0000763210107816 */ /* 0x000fe40000000010 */
[----:B0-----:R-:W-:-:S02]  /*50d0*/  LEA R10, P5, R177, R14, 0x1 ;  /* 0x0000000eb10a7211 */ /* 0x001fc400078a08ff */
[-C--:B------:R-:W-:Y:S02]  /*50e0*/  LEA.HI.X.SX32 R9, R178, R187.reuse, 0x1, P4 ;  /* 0x000000bbb2097211 */ /* 0x080fe400020f0eff */
[C---:B------:R-:W-:Y:S01]  /*50f0*/  ISETP.LT.AND P1, PT, R176.reuse, c[0x0][0x17c], !P0 ;  /* 0x00005f00b0007a0c */ /* 0x040fe20004721270 */
[----:B------:R-:W-:Y:S01]  /*5100*/  IMAD R176, R176, c[0x0][0x198], RZ ;  /* 0x00006600b0b07a24 */ /* 0x000fe200078e02ff */
[-C--:B------:R-:W-:Y:S01]  /*5110*/  LEA.HI.X.SX32 R11, R177, R187.reuse, 0x1, P5 ;  /* 0x000000bbb10b7211 */ /* 0x080fe200028f0eff */
[----:B------:R-:W-:Y:S01]  /*5120*/  @P2 STG.E.U16 [R8.64], R16 ;  /* 0x0000001008002986 */ /* 0x000fe2000c101506 */
[----:B-1----:R-:W-:Y:S02]  /*5130*/  PRMT R5, R20, 0x7632, R5 ;  /* 0x0000763214057816 */ /* 0x002fe40000000005 */
[----:B------:R-:W-:Y:S02]  /*5140*/  LEA R2, P2, R176, R14, 0x1 ;  /* 0x0000000eb0027211 */ /* 0x000fe400078408ff */
[----:B------:R-:W-:Y:S01]  /*5150*/  PRMT R24, R24, 0x7632, R24 ;  /* 0x0000763218187816 */ /* 0x000fe20000000018 */
[----:B------:R0:W-:Y:S01]  /*5160*/  @P3 STG.E.U16 [R10.64], R5 ;  /* 0x000000050a003986 */ /* 0x0001e2000c101506 */
[----:B------:R-:W-:-:S02]  /*5170*/  LEA.HI.X.SX32 R3, R176, R187, 0x1, P2 ;  /* 0x000000bbb0037211 */ /* 0x000fc400010f0eff */
[C---:B------:R-:W-:Y:S01]  /*5180*/  ISETP.LT.AND P3, PT, R175.reuse, c[0x0][0x17c], !P0 ;  /* 0x00005f00af007a0c */ /* 0x040fe20004761270 */
[----:B------:R-:W-:Y:S01]  /*5190*/  IMAD R175, R175, c[0x0][0x198], RZ ;  /* 0x00006600afaf7a24 */ /* 0x000fe200078e02ff */
[C---:B------:R-:W-:Y:S01]  /*51a0*/  ISETP.LT.AND P2, PT, R174.reuse, c[0x0][0x17c], !P0 ;  /* 0x00005f00ae007a0c */ /* 0x040fe20004741270 */
[----:B------:R-:W-:Y:S01]  /*51b0*/  IMAD R174, R174, c[0x0][0x198], RZ ;  /* 0x00006600aeae7a24 */ /* 0x000fe200078e02ff */
[----:B------:R1:W-:Y:S01]  /*51c0*/  @P1 STG.E.U16 [R2.64], R24 ;  /* 0x0000001802001986 */ /* 0x0003e2000c101506 */
[C---:B------:R-:W-:Y:S01]  /*51d0*/  ISETP.LT.AND P1, PT, R173.reuse, c[0x0][0x17c], !P0 ;  /* 0x00005f00ad007a0c */ /* 0x040fe20004721270 */
[----:B------:R-:W-:Y:S01]  /*51e0*/  IMAD R173, R173, c[0x0][0x198], RZ ;  /* 0x00006600adad7a24 */ /* 0x000fe200078e02ff */
[-C--:B------:R-:W-:Y:S02]  /*51f0*/  LEA R4, P4, R175, R14.reuse, 0x1 ;  /* 0x0000000eaf047211 */ /* 0x080fe400078808ff */
[----:B--2---:R-:W-:Y:S01]  /*5200*/  LEA R6, P5, R174, R14, 0x1 ;  /* 0x0000000eae067211 */ /* 0x004fe200078a08ff */
[----:B0-----:R-:W-:Y:S01]  /*5210*/  IMAD R11, R155, c[0x0][0x198], RZ ;  /* 0x000066009b0b7a24 */ /* 0x001fe200078e02ff */
[----:B------:R-:W-:-:S02]  /*5220*/  LEA.HI.X.SX32 R5, R175, R187, 0x1, P4 ;  /* 0x000000bbaf057211 */ /* 0x000fc400020f0eff */
[----:B------:R-:W-:Y:S02]  /*5230*/  PRMT R28, R28, 0x7632, R28 ;  /* 0x000076321c1c7816 */ /* 0x000fe4000000001c */
[-C--:B------:R-:W-:Y:S02]  /*5240*/  LEA.HI.X.SX32 R7, R174, R187.reuse, 0x1, P5 ;  /* 0x000000bbae077211 */ /* 0x080fe400028f0eff */
[----:B-1----:R-:W-:Y:S01]  /*5250*/  PRMT R3, R18, 0x7632, R3 ;  /* 0x0000763212037816 */ /* 0x002fe20000000003 */
[----:B------:R0:W-:Y:S01]  /*5260*/  @P3 STG.E.U16 [R4.64], R28 ;  /* 0x0000001c04003986 */ /* 0x0001e2000c101506 */
[C---:B------:R-:W-:Y:S02]  /*5270*/  LEA R8, P4, R173.reuse, R14, 0x1 ;  /* 0x0000000ead087211 */ /* 0x040fe400078808ff */
[----:B------:R-:W-:Y:S01]  /*5280*/  PRMT R22, R22, 0x7632, R22 ;  /* 0x0000763216167816 */ /* 0x000fe20000000016 */
[----:B------:R1:W-:Y:S01]  /*5290*/  @P2 STG.E.U16 [R6.64], R3 ;  /* 0x0000000306002986 */ /* 0x0003e2000c101506 */
[----:B------:R-:W-:-:S02]  /*52a0*/  LEA.HI.X.SX32 R9, R173, R187, 0x1, P4 ;  /* 0x000000bbad097211 */ /* 0x000fc400020f0eff */
[C---:B------:R-:W-:Y:S01]  /*52b0*/  ISETP.LT.AND P2, PT, R172.reuse, c[0x0][0x17c], !P0 ;  /* 0x00005f00ac007a0c */ /* 0x040fe20004741270 */
[----:B------:R-:W-:Y:S01]  /*52c0*/  IMAD R172, R172, c[0x0][0x198], RZ ;  /* 0x00006600acac7a24 */ /* 0x000fe200078e02ff */
[C---:B------:R-:W-:Y:S01]  /*52d0*/  ISETP.LT.AND P4, PT, R171.reuse, c[0x0][0x17c], !P0 ;  /* 0x00005f00ab007a0c */ /* 0x040fe20004781270 */
[----:B------:R-:W-:Y:S01]  /*52e0*/  IMAD R171, R171, c[0x0][0x198], RZ ;  /* 0x00006600abab7a24 */ /* 0x000fe200078e02ff */
[C---:B------:R-:W-:Y:S01]  /*52f0*/  ISETP.LT.AND P3, PT, R170.reuse, c[0x0][0x17c], !P0 ;  /* 0x00005f00aa007a0c */ /* 0x040fe20004761270 */
[----:B------:R2:W-:Y:S01]  /*5300*/  @P1 STG.E.U16 [R8.64], R22 ;  /* 0x0000001608001986 */ /* 0x0005e2000c101506 */
[----:B------:R-:W-:Y:S01]  /*5310*/  IMAD R170, R170, c[0x0][0x198], RZ ;  /* 0x00006600aaaa7a24 */ /* 0x000fe200078e02ff */
[-C--:B------:R-:W-:Y:S02]  /*5320*/  LEA R2, P6, R172, R14.reuse, 0x1 ;  /* 0x0000000eac027211 */ /* 0x080fe400078c08ff */
[C---:B------:R-:W-:Y:S01]  /*5330*/  ISETP.LT.AND P1, PT, R169.reuse, c[0x0][0x17c], !P0 ;  /* 0x00005f00a9007a0c */ /* 0x040fe20004721270 */
[----:B------:R-:W-:Y:S01]  /*5340*/  IMAD R169, R169, c[0x0][0x198], RZ ;  /* 0x00006600a9a97a24 */ /* 0x000fe200078e02ff */
[----:B0-----:R-:W-:-:S02]  /*5350*/  LEA R4, P5, R171, R14, 0x1 ;  /* 0x0000000eab047211 */ /* 0x001fc400078a08ff */
[----:B------:R-:W-:Y:S02]  /*5360*/  PRMT R26, R26, 0x7632, R26 ;  /* 0x000076321a1a7816 */ /* 0x000fe4000000001a */
[-C--:B-1----:R-:W-:Y:S02]  /*5370*/  LEA.HI.X.SX32 R3, R172, R187.reuse, 0x1, P6 ;  /* 0x000000bbac037211 */ /* 0x082fe400030f0eff */
[-C--:B------:R-:W-:Y:S02]  /*5380*/  LEA R6, P6, R170, R14.reuse, 0x1 ;  /* 0x0000000eaa067211 */ /* 0x080fe400078c08ff */
[----:B------:R-:W-:Y:S01]  /*5390*/  PRMT R30, R30, 0x7632, R30 ;  /* 0x000076321e1e7816 */ /* 0x000fe2000000001e */
[----:B------:R0:W-:Y:S01]  /*53a0*/  @P2 STG.E.U16 [R2.64], R26 ;  /* 0x0000001a02002986 */ /* 0x0001e2000c101506 */
[----:B------:R-:W-:Y:S02]  /*53b0*/  LEA.HI.X.SX32 R5, R171, R187, 0x1, P5 ;  /* 0x000000bbab057211 */ /* 0x000fe400028f0eff */
[----:B--2---:R-:W-:-:S02]  /*53c0*/  LEA R8, P5, R169, R14, 0x1 ;  /* 0x0000000ea9087211 */ /* 0x004fc400078a08ff */
[-C--:B------:R-:W-:Y:S01]  /*53d0*/  LEA.HI.X.SX32 R7, R170, R187.reuse, 0x1, P6 ;  /* 0x000000bbaa077211 */ /* 0x080fe200030f0eff */
[----:B------:R1:W-:Y:S01]  /*53e0*/  @P4 STG.E.U16 [R4.64], R30 ;  /* 0x0000001e04004986 */ /* 0x0003e2000c101506 */
[C---:B------:R-:W-:Y:S01]  /*53f0*/  ISETP.LT.AND P2, PT, R168.reuse, c[0x0][0x17c], !P0 ;  /* 0x00005f00a8007a0c */ /* 0x040fe20004741270 */
[----:B------:R-:W-:Y:S01]  /*5400*/  IMAD R168, R168, c[0x0][0x198], RZ ;  /* 0x00006600a8a87a24 */ /* 0x000fe200078e02ff */
[----:B------:R-:W-:Y:S01]  /*5410*/  LEA.HI.X.SX32 R9, R169, R187, 0x1, P5 ;  /* 0x000000bba9097211 */ /* 0x000fe200028f0eff */
[----:B------:R2:W-:Y:S01]  /*5420*/  @P3 STG.E.U16 [R6.64], R17 ;  /* 0x0000001106003986 */ /* 0x0005e2000c101506 */
[C---:B------:R-:W-:Y:S01]  /*5430*/  ISETP.LT.AND P4, PT, R167.reuse, c[0x0][0x17c], !P0 ;  /* 0x00005f00a7007a0c */ /* 0x040fe20004781270 */
[----:B------:R-:W-:Y:S01]  /*5440*/  IMAD R167, R167, c[0x0][0x198], RZ ;  /* 0x00006600a7a77a24 */ /* 0x000fe200078e02ff */
[C---:B------:R-:W-:Y:S01]  /*5450*/  ISETP.LT.AND P3, PT, R166.reuse, c[0x0][0x17c], !P0 ;  /* 0x00005f00a6007a0c */ /* 0x040fe20004761270 */
[----:B------:R3:W-:Y:S01]  /*5460*/  @P1 STG.E.U16 [R8.64], R21 ;  /* 0x0000001508001986 */ /* 0x0007e2000c101506 */
[----:B------:R-:W-:Y:S01]  /*5470*/  IMAD R166, R166, c[0x0][0x198], RZ ;  /* 0x00006600a6a67a24 */ /* 0x000fe200078e02ff */
[----:B0-----:R-:W-:-:S02]  /*5480*/  LEA R2, P6, R168, R14, 0x1 ;  /* 0x0000000ea8027211 */ /* 0x001fc400078c08ff */
[C---:B------:R-:W-:Y:S01]  /*5490*/  ISETP.LT.AND P1, PT, R165.reuse, c[0x0][0x17c], !P0 ;  /* 0x00005f00a5007a0c */ /* 0x040fe20004721270 */
[----:B------:R-:W-:Y:S01]  /*54a0*/  IMAD R165, R165, c[0x0][0x198], RZ ;  /* 0x00006600a5a57a24 */ /* 0x000fe200078e02ff */
[CC--:B-1----:R-:W-:Y:S02]  /*54b0*/  LEA R4, P5, R167.reuse, R14.reuse, 0x1 ;  /* 0x0000000ea7047211 */ /* 0x0c2fe400078a08ff */
[-C--:B------:R-:W-:Y:S02]  /*54c0*/  LEA.HI.X.SX32 R3, R168, R187.reuse, 0x1, P6 ;  /* 0x000000bba8037211 */ /* 0x080fe400030f0eff */
[-C--:B--2---:R-:W-:Y:S02]  /*54d0*/  LEA R6, P6, R166, R14.reuse, 0x1 ;  /* 0x0000000ea6067211 */ /* 0x084fe400078c08ff */
[----:B------:R-:W-:Y:S01]  /*54e0*/  LEA.HI.X.SX32 R5, R167, R187, 0x1, P5 ;  /* 0x000000bba7057211 */ /* 0x000fe200028f0eff */
[----:B------:R0:W-:Y:S01]  /*54f0*/  @P2 STG.E.U16 [R2.64], R25 ;  /* 0x0000001902002986 */ /* 0x0001e2000c101506 */
[----:B---3--:R-:W-:-:S02]  /*5500*/  LEA R8, P5, R165, R14, 0x1 ;  /* 0x0000000ea5087211 */ /* 0x008fc400078a08ff */
        /* <DEDUP_REMOVED lines=18> */
[----:B------:R-:W-:Y:S01]  /*5630*/  @P2 STG.E.U16 [R2.64], R27 ;  /* 0x0000001b02002986 */ /* 0x000fe2000c101506 */
[----:B---3--:R-:W-:-:S02]  /*5640*/  LEA R8, P5, R161, R14, 0x1 ;  /* 0x0000000ea1087211 */ /* 0x008fc400078a08ff */
[----:B------:R-:W-:Y:S01]  /*5650*/  PRMT R17, R17, 0x7632, R17 ;  /* 0x0000763211117816 */ /* 0x000fe20000000011 */
[----:B------:R0:W-:Y:S01]  /*5660*/  @P4 STG.E.U16 [R4.64], R31 ;  /* 0x0000001f04004986 */ /* 0x0001e2000c101506 */
[-C--:B------:R-:W-:Y:S02]  /*5670*/  LEA.HI.X.SX32 R7, R162, R187.reuse, 0x1, P6 ;  /* 0x000000bba2077211 */ /* 0x080fe400030f0eff */
[----:B------:R-:W-:Y:S02]  /*5680*/  PRMT R21, R21, 0x7632, R21 ;  /* 0x0000763215157816 */ /* 0x000fe40000000015 */
[----:B------:R-:W-:Y:S01]  /*5690*/  LEA.HI.X.SX32 R9, R161, R187, 0x1, P5 ;  /* 0x000000bba1097211 */ /* 0x000fe200028f0eff */
[----:B------:R1:W-:Y:S01]  /*56a0*/  @P3 STG.E.U16 [R6.64], R17 ;  /* 0x0000001106003986 */ /* 0x0003e2000c101506 */
[C---:B------:R-:W-:Y:S01]  /*56b0*/  ISETP.LT.AND P4, PT, R159.reuse, c[0x0][0x17c], !P0 ;  /* 0x00005f009f007a0c */ /* 0x040fe20004781270 */
[----:B------:R-:W-:Y:S01]  /*56c0*/  IMAD R159, R159, c[0x0][0x198], RZ ;  /* 0x000066009f9f7a24 */ /* 0x000fe200078e02ff */
[C---:B------:R-:W-:Y:S01]  /*56d0*/  ISETP.LT.AND P3, PT, R158.reuse, c[0x0][0x17c], !P0 ;  /* 0x00005f009e007a0c */ /* 0x040fe20004761270 */
[----:B------:R2:W-:Y:S01]  /*56e0*/  @P1 STG.E.U16 [R8.64], R21 ;  /* 0x0000001508001986 */ /* 0x0005e2000c101506 */
[----:B------:R-:W-:Y:S01]  /*56f0*/  IMAD R158, R158, c[0x0][0x198], RZ ;  /* 0x000066009e9e7a24 */ /* 0x000fe200078e02ff */
[C---:B------:R-:W-:Y:S01]  /*5700*/  ISETP.LT.AND P5, PT, R160.reuse, c[0x0][0x17c], !P0 ;  /* 0x00005f00a0007a0c */ /* 0x040fe200047a1270 */
[----:B------:R-:W-:Y:S01]  /*5710*/  IMAD R160, R160, c[0x0][0x198], RZ ;  /* 0x00006600a0a07a24 */ /* 0x000fe200078e02ff */
[----:B0-----:R-:W-:-:S02]  /*5720*/  LEA R4, P1, R159, R14, 0x1 ;  /* 0x0000000e9f047211 */ /* 0x001fc400078208ff */
[----:B------:R-:W-:Y:S02]  /*5730*/  PRMT R25, R25, 0x7632, R25 ;  /* 0x0000763219197816 */ /* 0x000fe40000000019 */
[-C--:B-1----:R-:W-:Y:S02]  /*5740*/  LEA R6, P2, R158, R14.reuse, 0x1 ;  /* 0x0000000e9e067211 */ /* 0x082fe400078408ff */
[-C--:B------:R-:W-:Y:S02]  /*5750*/  LEA.HI.X.SX32 R5, R159, R187.reuse, 0x1, P1 ;  /* 0x000000bb9f057211 */ /* 0x080fe400008f0eff */
[-C--:B------:R-:W-:Y:S02]  /*5760*/  LEA R10, P1, R11, R14.reuse, 0x1 ;  /* 0x0000000e0b0a7211 */ /* 0x080fe400078208ff */
[----:B------:R-:W-:Y:S02]  /*5770*/  LEA R2, P6, R160, R14, 0x1 ;  /* 0x0000000ea0027211 */ /* 0x000fe400078c08ff */
[----:B------:R-:W-:-:S02]  /*5780*/  LEA.HI.X.SX32 R7, R158, R187, 0x1, P2 ;  /* 0x000000bb9e077211 */ /* 0x000fc400010f0eff */
[----:B------:R-:W-:Y:S02]  /*5790*/  ISETP.LT.AND P2, PT, R157, c[0x0][0x17c], !P0 ;  /* 0x00005f009d007a0c */ /* 0x000fe40004741270 */
[-C--:B------:R-:W-:Y:S02]  /*57a0*/  LEA.HI.X.SX32 R11, R11, R187.reuse, 0x1, P1 ;  /* 0x000000bb0b0b7211 */ /* 0x080fe400008f0eff */
[----:B------:R-:W-:Y:S02]  /*57b0*/  ISETP.LT.AND P1, PT, R155, c[0x0][0x17c], !P0 ;  /* 0x00005f009b007a0c */ /* 0x000fe40004721270 */
[----:B------:R-:W-:Y:S02]  /*57c0*/  ISETP.LT.AND P0, PT, R156, c[0x0][0x17c], !P0 ;  /* 0x00005f009c007a0c */ /* 0x000fe40004701270 */
[----:B------:R-:W-:Y:S02]  /*57d0*/  LEA.HI.X.SX32 R3, R160, R187, 0x1, P6 ;  /* 0x000000bba0037211 */ /* 0x000fe400030f0eff */
[----:B--2---:R-:W-:-:S02]  /*57e0*/  LEA R8, P6, R0, R14, 0x1 ;  /* 0x0000000e00087211 */ /* 0x004fc400078c08ff */
[----:B------:R-:W-:Y:S01]  /*57f0*/  PRMT R29, R29, 0x7632, R29 ;  /* 0x000076321d1d7816 */ /* 0x000fe2000000001d */
[----:B------:R0:W-:Y:S01]  /*5800*/  @P5 STG.E.U16 [R2.64], R25 ;  /* 0x0000001902005986 */ /* 0x0001e2000c101506 */
[----:B------:R-:W-:Y:S02]  /*5810*/  PRMT R19, R19, 0x7632, R19 ;  /* 0x0000763213137816 */ /* 0x000fe40000000013 */
[----:B------:R-:W-:Y:S01]  /*5820*/  LEA.HI.X.SX32 R9, R0, R187, 0x1, P6 ;  /* 0x000000bb00097211 */ /* 0x000fe200030f0eff */
[----:B------:R0:W-:Y:S01]  /*5830*/  @P4 STG.E.U16 [R4.64], R29 ;  /* 0x0000001d04004986 */ /* 0x0001e2000c101506 */
[----:B------:R-:W-:Y:S02]  /*5840*/  PRMT R23, R23, 0x7632, R23 ;  /* 0x0000763217177816 */ /* 0x000fe40000000017 */
[----:B------:R-:W-:Y:S01]  /*5850*/  PRMT R27, R27, 0x7632, R27 ;  /* 0x000076321b1b7816 */ /* 0x000fe2000000001b */
[----:B------:R0:W-:Y:S01]  /*5860*/  @P3 STG.E.U16 [R6.64], R19 ;  /* 0x0000001306003986 */ /* 0x0001e2000c101506 */
[----:B------:R-:W-:-:S03]  /*5870*/  LEA R12, P6, R13, R14, 0x1 ;  /* 0x0000000e0d0c7211 */ /* 0x000fc600078c08ff */
[----:B------:R0:W-:Y:S01]  /*5880*/  @P2 STG.E.U16 [R8.64], R23 ;  /* 0x0000001708002986 */ /* 0x0001e2000c101506 */
[----:B------:R-:W-:-:S03]  /*5890*/  LEA.HI.X.SX32 R13, R13, R187, 0x1, P6 ;  /* 0x000000bb0d0d7211 */ /* 0x000fc600030f0eff */
[----:B------:R0:W-:Y:S01]  /*58a0*/  @P1 STG.E.U16 [R10.64], R27 ;  /* 0x0000001b0a001986 */ /* 0x0001e2000c101506 */
[----:B------:R-:W-:Y:S05]  /*58b0*/  @!P0 EXIT ;  /* 0x000000000000894d */ /* 0x000fea0003800000 */
[----:B0-----:R-:W-:-:S05]  /*58c0*/  PRMT R6, R31, 0x7632, R6 ;  /* 0x000076321f067816 */ /* 0x001fca0000000006 */
[----:B------:R-:W-:Y:S01]  /*58d0*/  STG.E.U16 [R12.64], R6 ;  /* 0x000000060c007986 */ /* 0x000fe2000c101506 */
[----:B------:R-:W-:Y:S05]  /*58e0*/  EXIT ;  /* 0x000000000000794d */ /* 0x000fea0003800000 */
.L_x_4:
[----:B------:R-:W-:-:S00]  /*58f0*/  BRA `(.L_x_4) ;  /* 0xfffffff000007947 */ /* 0x000fc0000383ffff */
[----:B------:R-:W-:-:S00]  /*5900*/  NOP ;  /* 0x0000000000007918 */ /* 0x000fc00000000000 */
[----:B------:R-:W-:-:S00]  /*5910*/  NOP ;  /* 0x0000000000007918 */ /* 0x000fc00000000000 */
[----:B------:R-:W-:-:S00]  /*5920*/  NOP ;  /* 0x0000000000007918 */ /* 0x000fc00000000000 */
[----:B------:R-:W-:-:S00]  /*5930*/  NOP ;  /* 0x0000000000007918 */ /* 0x000fc00000000000 */
[----:B------:R-:W-:-:S00]  /*5940*/  NOP ;  /* 0x0000000000007918 */ /* 0x000fc00000000000 */
[----:B------:R-:W-:-:S00]  /*5950*/  NOP ;  /* 0x0000000000007918 */ /* 0x000fc00000000000 */
[----:B------:R-:W-:-:S00]  /*5960*/  NOP ;  /* 0x0000000000007918 */ /* 0x000fc00000000000 */
[----:B------:R-:W-:-:S00]  /*5970*/  NOP ;  /* 0x0000000000007918 */ /* 0x000fc00000000000 */
.L_x_5:


//--------------------- .nv.shared.matmul_kernel  --------------------------
	.section	.nv.shared.matmul_kernel,"aw",@nobits
	.sectionflags	@""
	.align	16
